//
// Generated by NVIDIA NVVM Compiler
//
// Compiler Build ID: CL-36424714
// Cuda compilation tools, release 13.0, V13.0.88
// Based on NVVM 20.0.0
//

.version 9.0
.target sm_100
.address_size 64

	// .globl	rope_inplace
.global .align 4 .b8 __cudart_i2opi_f[24] = {65, 144, 67, 60, 153, 149, 98, 219, 192, 221, 52, 245, 209, 87, 39, 252, 41, 21, 68, 78, 110, 131, 249, 162};

.visible .entry rope_inplace(
	.param .u64 .ptr .align 1 rope_inplace_param_0,
	.param .u32 rope_inplace_param_1,
	.param .f32 rope_inplace_param_2
)
{
	.local .align 4 .b8 	__local_depot0[28];
	.reg .b64 	%SP;
	.reg .b64 	%SPL;
	.reg .pred 	%p<24>;
	.reg .b32 	%r<97>;
	.reg .b32 	%f<104>;
	.reg .b64 	%rd<44>;
	.reg .b64 	%fd<5>;

	mov.u64 	%SPL, __local_depot0;
	ld.param.u64 	%rd14, [rope_inplace_param_0];
	ld.param.u32 	%r34, [rope_inplace_param_1];
	ld.param.f32 	%f18, [rope_inplace_param_2];
	add.u64 	%rd1, %SPL, 0;
	add.u64 	%rd2, %SPL, 0;
	shr.u32 	%r35, %r34, 31;
	add.s32 	%r36, %r34, %r35;
	shr.s32 	%r1, %r36, 1;
	mov.u32 	%r37, %ctaid.x;
	mov.u32 	%r2, %ntid.x;
	mov.u32 	%r38, %tid.x;
	mad.lo.s32 	%r88, %r37, %r2, %r38;
	setp.ge.s32 	%p1, %r88, %r1;
	@%p1 bra 	$L__BB0_22;
	cvt.rn.f32.s32 	%f1, %r34;
	mov.f32 	%f19, 0fB0D40000;
	mov.f32 	%f20, 0f3EE68EBF;
	mul.rn.f32 	%f21, %f20, %f19;
	mov.f32 	%f22, 0f3D21D42E;
	mov.f32 	%f23, 0f3DF7B084;
	mul.rn.f32 	%f24, %f23, %f22;
	fma.rn.f32 	%f25, %f21, 0f3FB8AA3B, 0f34C28212;
	fma.rn.f32 	%f26, 0f3E4B8A05, 0f32A55E34, %f25;
	mul.f32 	%f27, %f24, 0f40400000;
	fma.rn.f32 	%f28, %f27, %f21, %f26;
	fma.rn.f32 	%f29, %f24, 0f3E4B8A05, %f28;
	mov.f32 	%f30, 0f41549694;
	add.rn.f32 	%f2, %f30, %f29;
	mov.f32 	%f31, 0fC1549694;
	add.rn.f32 	%f32, %f2, %f31;
	neg.f32 	%f33, %f32;
	add.rn.f32 	%f3, %f29, %f33;
	mov.u32 	%r39, %nctaid.x;
	mul.lo.s32 	%r4, %r2, %r39;
	cvta.to.global.u64 	%rd3, %rd14;
	mul.wide.s32 	%rd38, %r1, 4;
	mov.u64 	%rd27, __cudart_i2opi_f;
$L__BB0_2:
	cvt.rn.f32.s32 	%f35, %r88;
	add.f32 	%f36, %f35, %f35;
	div.rn.f32 	%f4, %f36, %f1;
	setp.eq.f32 	%p2, %f4, 0f00000000;
	mov.f32 	%f101, 0f3F800000;
	@%p2 bra 	$L__BB0_5;
	mul.rn.f32 	%f37, %f2, %f4;
	cvt.rni.f32.f32 	%f38, %f37;
	sub.f32 	%f39, %f37, %f38;
	neg.f32 	%f40, %f37;
	fma.rn.f32 	%f41, %f2, %f4, %f40;
	fma.rn.f32 	%f42, %f3, %f4, %f41;
	add.f32 	%f43, %f39, %f42;
	setp.gt.f32 	%p3, %f38, 0f00000000;
	selp.b32 	%r40, 0, -2097152000, %p3;
	abs.f32 	%f44, %f4;
	setp.num.f32 	%p4, %f44, %f44;
	setp.lt.f32 	%p5, %f37, 0f00000000;
	selp.f32 	%f45, 0f00000000, 0f7F800000, %p5;
	abs.f32 	%f46, %f37;
	setp.gt.f32 	%p6, %f46, 0f43180000;
	cvt.rzi.s32.f32 	%r41, %f38;
	shl.b32 	%r42, %r41, 23;
	sub.s32 	%r43, %r42, %r40;
	mov.b32 	%f47, %r43;
	add.s32 	%r44, %r40, 2130706432;
	mov.b32 	%f48, %r44;
	fma.rn.f32 	%f49, %f43, 0f391FCB8E, 0f3AAF85ED;
	fma.rn.f32 	%f50, %f49, %f43, 0f3C1D9856;
	fma.rn.f32 	%f51, %f50, %f43, 0f3D6357BB;
	fma.rn.f32 	%f52, %f51, %f43, 0f3E75FDEC;
	fma.rn.f32 	%f53, %f52, %f43, 0f3F317218;
	fma.rn.f32 	%f54, %f53, %f43, 0f3F800000;
	mul.f32 	%f55, %f54, %f48;
	mul.f32 	%f56, %f55, %f47;
	selp.f32 	%f101, %f45, %f56, %p6;
	@%p4 bra 	$L__BB0_5;
	mov.f32 	%f57, 0f461C4000;
	add.rn.f32 	%f101, %f57, %f4;
$L__BB0_5:
	rcp.rn.f32 	%f58, %f101;
	mul.f32 	%f8, %f18, %f58;
	mul.f32 	%f59, %f8, 0f3F22F983;
	cvt.rni.s32.f32 	%r96, %f59;
	cvt.rn.f32.s32 	%f60, %r96;
	fma.rn.f32 	%f61, %f60, 0fBFC90FDA, %f8;
	fma.rn.f32 	%f62, %f60, 0fB3A22168, %f61;
	fma.rn.f32 	%f103, %f60, 0fA7C234C5, %f62;
	abs.f32 	%f10, %f8;
	setp.ltu.f32 	%p7, %f10, 0f47CE4780;
	mov.u32 	%r92, %r96;
	mov.f32 	%f102, %f103;
	@%p7 bra 	$L__BB0_13;
	setp.neu.f32 	%p8, %f10, 0f7F800000;
	@%p8 bra 	$L__BB0_8;
	mov.f32 	%f65, 0f00000000;
	mul.rn.f32 	%f102, %f8, %f65;
	mov.b32 	%r92, 0;
	bra.uni 	$L__BB0_13;
$L__BB0_8:
	mov.b32 	%r7, %f8;
	shl.b32 	%r46, %r7, 8;
	or.b32  	%r8, %r46, -2147483648;
	mov.b64 	%rd42, 0;
	mov.b32 	%r89, 0;
	mov.u64 	%rd40, __cudart_i2opi_f;
	mov.u64 	%rd41, %rd2;
$L__BB0_9:
	.pragma "nounroll";
	ld.global.nc.u32 	%r47, [%rd40];
	mad.wide.u32 	%rd19, %r47, %r8, %rd42;
	shr.u64 	%rd42, %rd19, 32;
	st.local.u32 	[%rd41], %rd19;
	add.s32 	%r89, %r89, 1;
	add.s64 	%rd41, %rd41, 4;
	add.s64 	%rd40, %rd40, 4;
	setp.ne.s32 	%p9, %r89, 6;
	@%p9 bra 	$L__BB0_9;
	shr.u32 	%r48, %r7, 23;
	st.local.u32 	[%rd2+24], %rd42;
	and.b32  	%r11, %r48, 31;
	and.b32  	%r49, %r48, 224;
	add.s32 	%r50, %r49, -128;
	shr.u32 	%r51, %r50, 5;
	mul.wide.u32 	%rd20, %r51, 4;
	sub.s64 	%rd10, %rd2, %rd20;
	ld.local.u32 	%r90, [%rd10+24];
	ld.local.u32 	%r91, [%rd10+20];
	setp.eq.s32 	%p10, %r11, 0;
	@%p10 bra 	$L__BB0_12;
	shf.l.wrap.b32 	%r90, %r91, %r90, %r11;
	ld.local.u32 	%r52, [%rd10+16];
	shf.l.wrap.b32 	%r91, %r52, %r91, %r11;
$L__BB0_12:
	shr.u32 	%r53, %r90, 30;
	shf.l.wrap.b32 	%r54, %r91, %r90, 2;
	shl.b32 	%r55, %r91, 2;
	shr.u32 	%r56, %r54, 31;
	add.s32 	%r57, %r56, %r53;
	neg.s32 	%r58, %r57;
	setp.lt.s32 	%p11, %r7, 0;
	selp.b32 	%r92, %r58, %r57, %p11;
	xor.b32  	%r59, %r54, %r7;
	shr.s32 	%r60, %r54, 31;
	xor.b32  	%r61, %r60, %r54;
	xor.b32  	%r62, %r60, %r55;
	cvt.u64.u32 	%rd21, %r61;
	shl.b64 	%rd22, %rd21, 32;
	cvt.u64.u32 	%rd23, %r62;
	or.b64  	%rd24, %rd22, %rd23;
	cvt.rn.f64.s64 	%fd1, %rd24;
	mul.f64 	%fd2, %fd1, 0d3BF921FB54442D19;
	cvt.rn.f32.f64 	%f63, %fd2;
	neg.f32 	%f64, %f63;
	setp.lt.s32 	%p12, %r59, 0;
	selp.f32 	%f102, %f64, %f63, %p12;
$L__BB0_13:
	setp.ltu.f32 	%p13, %f10, 0f47CE4780;
	add.s32 	%r64, %r92, 1;
	mul.rn.f32 	%f66, %f102, %f102;
	and.b32  	%r65, %r92, 1;
	setp.eq.b32 	%p14, %r65, 1;
	selp.f32 	%f67, %f102, 0f3F800000, %p14;
	fma.rn.f32 	%f68, %f66, %f67, 0f00000000;
	fma.rn.f32 	%f69, %f66, 0f37CBAC00, 0fBAB607ED;
	selp.f32 	%f70, 0fB94D4153, %f69, %p14;
	selp.f32 	%f71, 0f3C0885E4, 0f3D2AAABB, %p14;
	fma.rn.f32 	%f72, %f70, %f66, %f71;
	selp.f32 	%f73, 0fBE2AAAA8, 0fBEFFFFFF, %p14;
	fma.rn.f32 	%f74, %f72, %f66, %f73;
	fma.rn.f32 	%f75, %f74, %f68, %f67;
	and.b32  	%r66, %r64, 2;
	setp.eq.s32 	%p15, %r66, 0;
	mov.f32 	%f76, 0f00000000;
	sub.f32 	%f77, %f76, %f75;
	selp.f32 	%f14, %f75, %f77, %p15;
	@%p13 bra 	$L__BB0_21;
	setp.neu.f32 	%p16, %f10, 0f7F800000;
	@%p16 bra 	$L__BB0_16;
	mov.f32 	%f80, 0f00000000;
	mul.rn.f32 	%f103, %f8, %f80;
	mov.b32 	%r96, 0;
	bra.uni 	$L__BB0_21;
$L__BB0_16:
	mov.b32 	%r20, %f8;
	shl.b32 	%r68, %r20, 8;
	or.b32  	%r21, %r68, -2147483648;
	mov.b64 	%rd43, 0;
	mov.b32 	%r93, 0;
$L__BB0_17:
	.pragma "nounroll";
	mul.wide.u32 	%rd26, %r93, 4;
	add.s64 	%rd28, %rd27, %rd26;
	ld.global.nc.u32 	%r69, [%rd28];
	mad.wide.u32 	%rd29, %r69, %r21, %rd43;
	shr.u64 	%rd43, %rd29, 32;
	add.s64 	%rd30, %rd1, %rd26;
	st.local.u32 	[%rd30], %rd29;
	add.s32 	%r93, %r93, 1;
	setp.ne.s32 	%p17, %r93, 6;
	@%p17 bra 	$L__BB0_17;
	shr.u32 	%r70, %r20, 23;
	st.local.u32 	[%rd1+24], %rd43;
	and.b32  	%r24, %r70, 31;
	and.b32  	%r71, %r70, 224;
	add.s32 	%r72, %r71, -128;
	shr.u32 	%r73, %r72, 5;
	mul.wide.u32 	%rd31, %r73, 4;
	sub.s64 	%rd13, %rd1, %rd31;
	ld.local.u32 	%r94, [%rd13+24];
	ld.local.u32 	%r95, [%rd13+20];
	setp.eq.s32 	%p18, %r24, 0;
	@%p18 bra 	$L__BB0_20;
	shf.l.wrap.b32 	%r94, %r95, %r94, %r24;
	ld.local.u32 	%r74, [%rd13+16];
	shf.l.wrap.b32 	%r95, %r74, %r95, %r24;
$L__BB0_20:
	shr.u32 	%r75, %r94, 30;
	shf.l.wrap.b32 	%r76, %r95, %r94, 2;
	shl.b32 	%r77, %r95, 2;
	shr.u32 	%r78, %r76, 31;
	add.s32 	%r79, %r78, %r75;
	neg.s32 	%r80, %r79;
	setp.lt.s32 	%p19, %r20, 0;
	selp.b32 	%r96, %r80, %r79, %p19;
	xor.b32  	%r81, %r76, %r20;
	shr.s32 	%r82, %r76, 31;
	xor.b32  	%r83, %r82, %r76;
	xor.b32  	%r84, %r82, %r77;
	cvt.u64.u32 	%rd32, %r83;
	shl.b64 	%rd33, %rd32, 32;
	cvt.u64.u32 	%rd34, %r84;
	or.b64  	%rd35, %rd33, %rd34;
	cvt.rn.f64.s64 	%fd3, %rd35;
	mul.f64 	%fd4, %fd3, 0d3BF921FB54442D19;
	cvt.rn.f32.f64 	%f78, %fd4;
	neg.f32 	%f79, %f78;
	setp.lt.s32 	%p20, %r81, 0;
	selp.f32 	%f103, %f79, %f78, %p20;
$L__BB0_21:
	mul.rn.f32 	%f81, %f103, %f103;
	and.b32  	%r86, %r96, 1;
	setp.eq.b32 	%p21, %r86, 1;
	selp.f32 	%f82, 0f3F800000, %f103, %p21;
	fma.rn.f32 	%f83, %f81, %f82, 0f00000000;
	fma.rn.f32 	%f84, %f81, 0f37CBAC00, 0fBAB607ED;
	selp.f32 	%f85, %f84, 0fB94D4153, %p21;
	selp.f32 	%f86, 0f3D2AAABB, 0f3C0885E4, %p21;
	fma.rn.f32 	%f87, %f85, %f81, %f86;
	selp.f32 	%f88, 0fBEFFFFFF, 0fBE2AAAA8, %p21;
	fma.rn.f32 	%f89, %f87, %f81, %f88;
	fma.rn.f32 	%f90, %f89, %f83, %f82;
	and.b32  	%r87, %r96, 2;
	setp.eq.s32 	%p22, %r87, 0;
	mov.f32 	%f91, 0f00000000;
	sub.f32 	%f92, %f91, %f90;
	selp.f32 	%f93, %f90, %f92, %p22;
	mul.wide.s32 	%rd36, %r88, 4;
	add.s64 	%rd37, %rd3, %rd36;
	ld.global.f32 	%f94, [%rd37];
	add.s64 	%rd39, %rd37, %rd38;
	ld.global.f32 	%f95, [%rd39];
	mul.f32 	%f96, %f14, %f94;
	mul.f32 	%f97, %f95, %f93;
	sub.f32 	%f98, %f96, %f97;
	st.global.f32 	[%rd37], %f98;
	mul.f32 	%f99, %f94, %f93;
	fma.rn.f32 	%f100, %f14, %f95, %f99;
	st.global.f32 	[%rd39], %f100;
	add.s32 	%r88, %r88, %r4;
	setp.lt.s32 	%p23, %r88, %r1;
	@%p23 bra 	$L__BB0_2;
$L__BB0_22:
	ret;

}


// ===== COMPILED SASS (sm_100) =====

	.target	sm_100

	.elftype	@"ET_EXEC"


//--------------------- .note.nv.tkinfo           --------------------------
	.section	.note.nv.tkinfo,"",@"SHT_NOTE"
	.sectionflags	@"SHF_NOTE_NV_TKINFO"
	.tkinfo
        /*0018*/ 	.word	0x00000002
        /*0030*/ 	.string	""
        /*0030*/ 	.string	"ptxas"
        /*0030*/ 	.string	"Cuda compilation tools, release 13.0, V13.0.88"
        /*0030*/ 	.string	"Build cuda_13.0.r13.0/compiler.36424714_0"
        /*0030*/ 	.string	"-arch sm_100 -m 64 "



//--------------------- .note.nv.cuinfo           --------------------------
	.section	.note.nv.cuinfo,"",@"SHT_NOTE"
	.sectionflags	@"SHF_NOTE_NV_CUINFO"
        /*0018*/ 	.short	0x0002
        /*001a*/ 	.short	0x0064
        /*001c*/ 	.short	0x0082
	.zero		2


//--------------------- .nv.info                  --------------------------
	.section	.nv.info,"",@"SHT_CUDA_INFO"
	.align	4


	//----- nvinfo : EIATTR_REGCOUNT
	.align		4
        /*0000*/ 	.byte	0x04, 0x2f
        /*0002*/ 	.short	(.L_2 - .L_1)
	.align		4
.L_1:
        /*0004*/ 	.word	index@(rope_inplace)
        /*0008*/ 	.word	0x0000001a


	//----- nvinfo : EIATTR_FRAME_SIZE
	.align		4
.L_2:
        /*000c*/ 	.byte	0x04, 0x11
        /*000e*/ 	.short	(.L_4 - .L_3)
	.align		4
.L_3:
        /*0010*/ 	.word	index@($__internal_1_$__cuda_sm3x_div_rn_noftz_f32_slowpath)
        /*0014*/ 	.word	0x00000020


	//----- nvinfo : EIATTR_FRAME_SIZE
	.align		4
.L_4:
        /*0018*/ 	.byte	0x04, 0x11
        /*001a*/ 	.short	(.L_6 - .L_5)
	.align		4
.L_5:
        /*001c*/ 	.word	index@($__internal_0_$__cuda_sm20_rcp_rn_f32_slowpath)
        /*0020*/ 	.word	0x00000020


	//----- nvinfo : EIATTR_FRAME_SIZE
	.align		4
.L_6:
        /*0024*/ 	.byte	0x04, 0x11
        /*0026*/ 	.short	(.L_8 - .L_7)
	.align		4
.L_7:
        /*0028*/ 	.word	index@(rope_inplace)
        /*002c*/ 	.word	0x00000020


	//----- nvinfo : EIATTR_MIN_STACK_SIZE
	.align		4
.L_8:
        /*0030*/ 	.byte	0x04, 0x12
        /*0032*/ 	.short	(.L_10 - .L_9)
	.align		4
.L_9:
        /*0034*/ 	.word	index@(rope_inplace)
        /*0038*/ 	.word	0x00000020
.L_10:


//--------------------- .nv.compat                --------------------------
	.section	.nv.compat,"",@"SHT_CUDA_COMPAT_INFO"
	.align	4
        /*0000*/ 	.byte	0x02, 0x09, 0x00, 0x00, 0x02, 0x02, 0x01, 0x00, 0x02, 0x05, 0x05, 0x00, 0x03, 0x07, 0x01, 0x01
        /*0010*/ 	.byte	0x02, 0x03, 0x00, 0x00, 0x02, 0x06, 0x01, 0x00, 0x04, 0x0b, 0x08, 0x00, 0x01, 0x00, 0x00, 0x00
        /*0020*/ 	.byte	0x00, 0x00, 0x00, 0x00


//--------------------- .nv.info.rope_inplace     --------------------------
	.section	.nv.info.rope_inplace,"",@"SHT_CUDA_INFO"
	.sectionflags	@""
	.align	4


	//----- nvinfo : EIATTR_CUDA_API_VERSION
	.align		4
        /*0000*/ 	.byte	0x04, 0x37
        /*0002*/ 	.short	(.L_12 - .L_11)
.L_11:
        /*0004*/ 	.word	0x00000082


	//----- nvinfo : EIATTR_KPARAM_INFO
	.align		4
.L_12:
        /*0008*/ 	.byte	0x04, 0x17
        /*000a*/ 	.short	(.L_14 - .L_13)
.L_13:
        /*000c*/ 	.word	0x00000000
        /*0010*/ 	.short	0x0002
        /*0012*/ 	.short	0x000c
        /*0014*/ 	.byte	0x00, 0xf0, 0x11, 0x00


	//----- nvinfo : EIATTR_KPARAM_INFO
	.align		4
.L_14:
        /*0018*/ 	.byte	0x04, 0x17
        /*001a*/ 	.short	(.L_16 - .L_15)
.L_15:
        /*001c*/ 	.word	0x00000000
        /*0020*/ 	.short	0x0001
        /*0022*/ 	.short	0x0008
        /*0024*/ 	.byte	0x00, 0xf0, 0x11, 0x00


	//----- nvinfo : EIATTR_KPARAM_INFO
	.align		4
.L_16:
        /*0028*/ 	.byte	0x04, 0x17
        /*002a*/ 	.short	(.L_18 - .L_17)
.L_17:
        /*002c*/ 	.word	0x00000000
        /*0030*/ 	.short	0x0000
        /*0032*/ 	.short	0x0000
        /*0034*/ 	.byte	0x00, 0xf5, 0x21, 0x00


	//----- nvinfo : EIATTR_SPARSE_MMA_MASK
	.align		4
.L_18:
        /*0038*/ 	.byte	0x03, 0x50
        /*003a*/ 	.short	0x0000


	//----- nvinfo : EIATTR_MAXREG_COUNT
	.align		4
        /*003c*/ 	.byte	0x03, 0x1b
        /*003e*/ 	.short	0x00ff


	//----- nvinfo : EIATTR_MERCURY_ISA_VERSION
	.align		4
        /*0040*/ 	.byte	0x03, 0x5f
        /*0042*/ 	.short	0x0101


	//----- nvinfo : EIATTR_VRC_CTA_INIT_COUNT
	.align		4
        /*0044*/ 	.byte	0x02, 0x4a
	.zero		1
	.zero		1


	//----- nvinfo : EIATTR_EXIT_INSTR_OFFSETS
	.align		4
        /*0048*/ 	.byte	0x04, 0x1c
        /*004a*/ 	.short	(.L_20 - .L_19)


	//   ....[0]....
.L_19:
        /*004c*/ 	.word	0x000000a0


	//   ....[1]....
        /*0050*/ 	.word	0x00000fe0


	//----- nvinfo : EIATTR_CRS_STACK_SIZE
	.align		4
.L_20:
        /*0054*/ 	.byte	0x04, 0x1e
        /*0056*/ 	.short	(.L_22 - .L_21)
.L_21:
        /*0058*/ 	.word	0x00000000


	//----- nvinfo : EIATTR_CBANK_PARAM_SIZE
	.align		4
.L_22:
        /*005c*/ 	.byte	0x03, 0x19
        /*005e*/ 	.short	0x0010


	//----- nvinfo : EIATTR_PARAM_CBANK
	.align		4
        /*0060*/ 	.byte	0x04, 0x0a
        /*0062*/ 	.short	(.L_24 - .L_23)
	.align		4
.L_23:
        /*0064*/ 	.word	index@(.nv.constant0.rope_inplace)
        /*0068*/ 	.short	0x0380
        /*006a*/ 	.short	0x0010


	//----- nvinfo : EIATTR_SW_WAR
	.align		4
.L_24:
        /*006c*/ 	.byte	0x04, 0x36
        /*006e*/ 	.short	(.L_26 - .L_25)
.L_25:
        /*0070*/ 	.word	0x00000008
.L_26:


//--------------------- .nv.callgraph             --------------------------
	.section	.nv.callgraph,"",@"SHT_CUDA_CALLGRAPH"
	.align	4
	.sectionentsize	8
	.align		4
        /*0000*/ 	.word	0x00000000
	.align		4
        /*0004*/ 	.word	0xffffffff
	.align		4
        /*0008*/ 	.word	0x00000000
	.align		4
        /*000c*/ 	.word	0xfffffffe
	.align		4
        /*0010*/ 	.word	0x00000000
	.align		4
        /*0014*/ 	.word	0xfffffffd
	.align		4
        /*0018*/ 	.word	0x00000000
	.align		4
        /*001c*/ 	.word	0xfffffffc


//--------------------- .nv.constant4             --------------------------
	.section	.nv.constant4,"a",@progbits
	.align	8
	.align		8
.nv.constant4:
        /*0000*/ 	.dword	__cudart_i2opi_f


//--------------------- .text.rope_inplace        --------------------------
	.section	.text.rope_inplace,"ax",@progbits
	.align	128
        .global         rope_inplace
        .type           rope_inplace,@function
        .size           rope_inplace,(.L_x_31 - rope_inplace)
        .other          rope_inplace,@"STO_CUDA_ENTRY STV_DEFAULT"
rope_inplace:
.text.rope_inplace:
[----:B------:R-:W0:Y:S01]  /*0000*/  LDC R1, c[0x0][0x37c] ;  /* 0x0000df00ff017b82 */ /* 0x000e220000000800 */
[----:B------:R-:W1:Y:S07]  /*0010*/  S2R R7, SR_TID.X ;  /* 0x0000000000077919 */ /* 0x000e6e0000002100 */
[----:B------:R-:W2:Y:S01]  /*0020*/  LDC R11, c[0x0][0x388] ;  /* 0x0000e200ff0b7b82 */ /* 0x000ea20000000800 */
[----:B0-----:R-:W-:-:S07]  /*0030*/  VIADD R1, R1, 0xffffffe0 ;  /* 0xffffffe001017836 */ /* 0x001fce0000000000 */
[----:B------:R-:W1:Y:S08]  /*0040*/  S2UR UR4, SR_CTAID.X ;  /* 0x00000000000479c3 */ /* 0x000e700000002500 */
[----:B------:R-:W1:Y:S01]  /*0050*/  LDC R12, c[0x0][0x360] ;  /* 0x0000d800ff0c7b82 */ /* 0x000e620000000800 */
[----:B--2---:R-:W-:-:S04]  /*0060*/  LEA.HI R10, R11, R11, RZ, 0x1 ;  /* 0x0000000b0b0a7211 */ /* 0x004fc800078f08ff */
[----:B------:R-:W-:Y:S01]  /*0070*/  SHF.R.S32.HI R10, RZ, 0x1, R10 ;  /* 0x00000001ff0a7819 */ /* 0x000fe2000001140a */
[----:B-1----:R-:W-:-:S05]  /*0080*/  IMAD R7, R12, UR4, R7 ;  /* 0x000000040c077c24 */ /* 0x002fca000f8e0207 */
[----:B------:R-:W-:-:S13]  /*0090*/  ISETP.GE.AND P0, PT, R7, R10, PT ;  /* 0x0000000a0700720c */ /* 0x000fda0003f06270 */
[----:B------:R-:W-:Y:S05]  /*00a0*/  @P0 EXIT ;  /* 0x000000000000094d */ /* 0x000fea0003800000 */
[----:B------:R-:W-:Y:S01]  /*00b0*/  IMAD.MOV.U32 R3, RZ, RZ, 0x303eee36 ;  /* 0x303eee36ff037424 */ /* 0x000fe200078e00ff */
[----:B------:R-:W0:Y:S01]  /*00c0*/  LDCU UR4, c[0x0][0x370] ;  /* 0x00006e00ff0477ac */ /* 0x000e220008000800 */
[----:B------:R-:W-:Y:S01]  /*00d0*/  IMAD.MOV.U32 R0, RZ, RZ, 0x3fb8aa3b ;  /* 0x3fb8aa3bff007424 */ /* 0x000fe200078e00ff */
[----:B------:R-:W-:Y:S01]  /*00e0*/  I2FP.F32.S32 R11, R11 ;  /* 0x0000000b000b7245 */ /* 0x000fe20000201400 */
[----:B------:R-:W-:Y:S01]  /*00f0*/  IMAD.MOV.U32 R5, RZ, RZ, 0x3e4b8a05 ;  /* 0x3e4b8a05ff057424 */ /* 0x000fe200078e00ff */
[----:B------:R-:W1:Y:S01]  /*0100*/  LDCU.64 UR6, c[0x0][0x358] ;  /* 0x00006b00ff0677ac */ /* 0x000e620008000a00 */
[----:B------:R-:W-:-:S04]  /*0110*/  FFMA R0, -R3, R0, 3.622995450314192567e-07 ;  /* 0x34c2821203007423 */ /* 0x000fc80000000100 */
[----:B------:R-:W-:-:S04]  /*0120*/  FFMA R0, R5, 1.9251366722983220825e-08, R0 ;  /* 0x32a55e3405007823 */ /* 0x000fc80000000000 */
[----:B------:R-:W-:-:S04]  /*0130*/  FFMA R0, -R3, 0.014334906823933124542, R0 ;  /* 0x3c6adcf503007823 */ /* 0x000fc80000000100 */
[----:B------:R-:W-:Y:S01]  /*0140*/  FFMA R0, R5, 0.0047783022746443748474, R0 ;  /* 0x3b9c934e05007823 */ /* 0x000fe20000000000 */
[----:B0-----:R-:W-:-:S03]  /*0150*/  IMAD R12, R12, UR4, RZ ;  /* 0x000000040c0c7c24 */ /* 0x001fc6000f8e02ff */
[----:B------:R-:W-:-:S04]  /*0160*/  FADD R9, R0, 13.286762237548828125 ;  /* 0x4154969400097421 */ /* 0x000fc80000000000 */
[----:B------:R-:W-:-:S04]  /*0170*/  FADD R3, R9, -13.286762237548828125 ;  /* 0xc154969409037421 */ /* 0x000fc80000000000 */
[----:B-1----:R-:W-:-:S07]  /*0180*/  FADD R8, R0, -R3 ;  /* 0x8000000300087221 */ /* 0x002fce0000000000 */
.L_x_13:
[----:B0-----:R-:W0:Y:S01]  /*0190*/  MUFU.RCP R2, R11 ;  /* 0x0000000b00027308 */ /* 0x001e220000001000 */
[----:B------:R-:W-:Y:S01]  /*01a0*/  I2FP.F32.S32 R0, R7 ;  /* 0x0000000700007245 */ /* 0x000fe20000201400 */
[----:B------:R-:W-:Y:S04]  /*01b0*/  BSSY.RECONVERGENT B0, `(.L_x_0) ;  /* 0x000000c000007945 */ /* 0x000fe80003800200 */
[----:B------:R-:W-:-:S04]  /*01c0*/  FADD R0, R0, R0 ;  /* 0x0000000000007221 */ /* 0x000fc80000000000 */
[----:B------:R-:W1:Y:S01]  /*01d0*/  FCHK P0, R0, R11 ;  /* 0x0000000b00007302 */ /* 0x000e620000000000 */
[----:B0-----:R-:W-:-:S04]  /*01e0*/  FFMA R3, -R11, R2, 1 ;  /* 0x3f8000000b037423 */ /* 0x001fc80000000102 */
[----:B------:R-:W-:-:S04]  /*01f0*/  FFMA R3, R2, R3, R2 ;  /* 0x0000000302037223 */ /* 0x000fc80000000002 */
[----:B------:R-:W-:-:S04]  /*0200*/  FFMA R2, R0, R3, RZ ;  /* 0x0000000300027223 */ /* 0x000fc800000000ff */
[----:B------:R-:W-:-:S04]  /*0210*/  FFMA R4, -R11, R2, R0 ;  /* 0x000000020b047223 */ /* 0x000fc80000000100 */
[----:B------:R-:W-:Y:S01]  /*0220*/  FFMA R2, R3, R4, R2 ;  /* 0x0000000403027223 */ /* 0x000fe20000000002 */
[----:B-1----:R-:W-:Y:S06]  /*0230*/  @!P0 BRA `(.L_x_1) ;  /* 0x00000000000c8947 */ /* 0x002fec0003800000 */
[----:B------:R-:W-:-:S07]  /*0240*/  MOV R2, 0x260 ;  /* 0x0000026000027802 */ /* 0x000fce0000000f00 */
[----:B------:R-:W-:Y:S05]  /*0250*/  CALL.REL.NOINC `($__internal_1_$__cuda_sm3x_div_rn_noftz_f32_slowpath) ;  /* 0x0000001000347944 */ /* 0x000fea0003c00000 */
[----:B------:R-:W-:-:S07]  /*0260*/  IMAD.MOV.U32 R2, RZ, RZ, R0 ;  /* 0x000000ffff027224 */ /* 0x000fce00078e0000 */
.L_x_1:
[----:B------:R-:W-:Y:S05]  /*0270*/  BSYNC.RECONVERGENT B0 ;  /* 0x0000000000007941 */ /* 0x000fea0003800200 */
.L_x_0:
[----:B------:R-:W-:Y:S01]  /*0280*/  FSETP.NEU.AND P0, PT, R2, RZ, PT ;  /* 0x000000ff0200720b */ /* 0x000fe20003f0d000 */
[----:B------:R-:W-:Y:S01]  /*0290*/  BSSY.RECONVERGENT B0, `(.L_x_2) ;  /* 0x000001c000007945 */ /* 0x000fe20003800200 */
[----:B------:R-:W-:-:S11]  /*02a0*/  IMAD.MOV.U32 R0, RZ, RZ, 0x3f800000 ;  /* 0x3f800000ff007424 */ /* 0x000fd600078e00ff */
[----:B------:R-:W-:Y:S05]  /*02b0*/  @!P0 BRA `(.L_x_3) ;  /* 0x0000000000648947 */ /* 0x000fea0003800000 */
[CC--:B------:R-:W-:Y:S01]  /*02c0*/  FMUL R0, R9.reuse, R2.reuse ;  /* 0x0000000209007220 */ /* 0x0c0fe20000400000 */
[----:B------:R-:W-:Y:S01]  /*02d0*/  IMAD.MOV.U32 R13, RZ, RZ, 0x391fcb8e ;  /* 0x391fcb8eff0d7424 */ /* 0x000fe200078e00ff */
[-C--:B------:R-:W-:Y:S02]  /*02e0*/  FSETP.NAN.AND P2, PT, |R2|, |R2|.reuse, PT ;  /* 0x400000020200720b */ /* 0x080fe40003f48200 */
[----:B------:R-:W0:Y:S01]  /*02f0*/  FRND R3, R0 ;  /* 0x0000000000037307 */ /* 0x000e220000201000 */
[----:B------:R-:W-:Y:S01]  /*0300*/  FFMA R5, R9, R2, -R0 ;  /* 0x0000000209057223 */ /* 0x000fe20000000800 */
[----:B------:R-:W-:-:S03]  /*0310*/  FSETP.GT.AND P0, PT, |R0|, 152, PT ;  /* 0x431800000000780b */ /* 0x000fc60003f04200 */
[----:B------:R-:W-:-:S03]  /*0320*/  FFMA R5, R8, R2, R5 ;  /* 0x0000000208057223 */ /* 0x000fc60000000005 */
[----:B------:R-:W1:Y:S01]  /*0330*/  F2I.NTZ R6, R0 ;  /* 0x0000000000067305 */ /* 0x000e620000203100 */
[----:B0-----:R-:W-:Y:S01]  /*0340*/  FADD R4, R0, -R3 ;  /* 0x8000000300047221 */ /* 0x001fe20000000000 */
[----:B------:R-:W-:-:S03]  /*0350*/  FSETP.GT.AND P1, PT, R3, RZ, PT ;  /* 0x000000ff0300720b */ /* 0x000fc60003f24000 */
[----:B------:R-:W-:Y:S01]  /*0360*/  FADD R4, R4, R5 ;  /* 0x0000000504047221 */ /* 0x000fe20000000000 */
[----:B------:R-:W-:Y:S02]  /*0370*/  SEL R3, RZ, 0x83000000, P1 ;  /* 0x83000000ff037807 */ /* 0x000fe40000800000 */
[----:B------:R-:W-:Y:S01]  /*0380*/  FSETP.GEU.AND P1, PT, R0, RZ, PT ;  /* 0x000000ff0000720b */ /* 0x000fe20003f2e000 */
[----:B------:R-:W-:Y:S02]  /*0390*/  FFMA R5, R4, R13, 0.0013391353422775864601 ;  /* 0x3aaf85ed04057423 */ /* 0x000fe4000000000d */
[----:B-1----:R-:W-:Y:S01]  /*03a0*/  IMAD R6, R6, 0x800000, -R3 ;  /* 0x0080000006067824 */ /* 0x002fe200078e0a03 */
[----:B------:R-:W-:Y:S01]  /*03b0*/  FSEL R0, RZ, +INF , !P1 ;  /* 0x7f800000ff007808 */ /* 0x000fe20004800000 */
[----:B------:R-:W-:-:S04]  /*03c0*/  FFMA R5, R4, R5, 0.0096188392490148544312 ;  /* 0x3c1d985604057423 */ /* 0x000fc80000000005 */
[----:B------:R-:W-:-:S04]  /*03d0*/  FFMA R5, R4, R5, 0.055503588169813156128 ;  /* 0x3d6357bb04057423 */ /* 0x000fc80000000005 */
[----:B------:R-:W-:-:S04]  /*03e0*/  FFMA R5, R4, R5, 0.24022644758224487305 ;  /* 0x3e75fdec04057423 */ /* 0x000fc80000000005 */
[----:B------:R-:W-:Y:S01]  /*03f0*/  FFMA R13, R4, R5, 0.69314718246459960938 ;  /* 0x3f317218040d7423 */ /* 0x000fe20000000005 */
[----:B------:R-:W-:-:S03]  /*0400*/  VIADD R5, R3, 0x7f000000 ;  /* 0x7f00000003057836 */ /* 0x000fc60000000000 */
[----:B------:R-:W-:-:S04]  /*0410*/  FFMA R4, R4, R13, 1 ;  /* 0x3f80000004047423 */ /* 0x000fc8000000000d */
[----:B------:R-:W-:-:S04]  /*0420*/  FMUL R5, R5, R4 ;  /* 0x0000000405057220 */ /* 0x000fc80000400000 */
[----:B------:R-:W-:Y:S01]  /*0430*/  @!P0 FMUL R0, R6, R5 ;  /* 0x0000000506008220 */ /* 0x000fe20000400000 */
[----:B------:R-:W-:-:S07]  /*0440*/  @P2 FADD R0, R2, 10000 ;  /* 0x461c400002002421 */ /* 0x000fce0000000000 */
.L_x_3:
[----:B------:R-:W-:Y:S05]  /*0450*/  BSYNC.RECONVERGENT B0 ;  /* 0x0000000000007941 */ /* 0x000fea0003800200 */
.L_x_2:
[----:B------:R-:W-:Y:S01]  /*0460*/  VIADD R2, R0, 0x1800000 ;  /* 0x0180000000027836 */ /* 0x000fe20000000000 */
[----:B------:R-:W-:Y:S04]  /*0470*/  BSSY.RECONVERGENT B0, `(.L_x_4) ;  /* 0x000000c000007945 */ /* 0x000fe80003800200 */
[----:B------:R-:W-:-:S04]  /*0480*/  LOP3.LUT R2, R2, 0x7f800000, RZ, 0xc0, !PT ;  /* 0x7f80000002027812 */ /* 0x000fc800078ec0ff */
[----:B------:R-:W-:-:S13]  /*0490*/  ISETP.GT.U32.AND P0, PT, R2, 0x1ffffff, PT ;  /* 0x01ffffff0200780c */ /* 0x000fda0003f04070 */
[----:B------:R-:W-:Y:S05]  /*04a0*/  @P0 BRA `(.L_x_5) ;  /* 0x0000000000100947 */ /* 0x000fea0003800000 */
[----:B------:R-:W-:-:S07]  /*04b0*/  MOV R4, 0x4d0 ;  /* 0x000004d000047802 */ /* 0x000fce0000000f00 */
[----:B------:R-:W-:Y:S05]  /*04c0*/  CALL.REL.NOINC `($__internal_0_$__cuda_sm20_rcp_rn_f32_slowpath) ;  /* 0x0000000800c87944 */ /* 0x000fea0003c00000 */
[----:B------:R-:W-:Y:S01]  /*04d0*/  IMAD.MOV.U32 R13, RZ, RZ, R3 ;  /* 0x000000ffff0d7224 */ /* 0x000fe200078e0003 */
[----:B------:R-:W-:Y:S06]  /*04e0*/  BRA `(.L_x_6) ;  /* 0x0000000000107947 */ /* 0x000fec0003800000 */
.L_x_5:
[----:B------:R-:W0:Y:S02]  /*04f0*/  MUFU.RCP R13, R0 ;  /* 0x00000000000d7308 */ /* 0x000e240000001000 */
[----:B0-----:R-:W-:-:S04]  /*0500*/  FFMA R2, R13, R0, -1 ;  /* 0xbf8000000d027423 */ /* 0x001fc80000000000 */
[----:B------:R-:W-:-:S04]  /*0510*/  FADD.FTZ R2, -R2, -RZ ;  /* 0x800000ff02027221 */ /* 0x000fc80000010100 */
[----:B------:R-:W-:-:S07]  /*0520*/  FFMA R13, R13, R2, R13 ;  /* 0x000000020d0d7223 */ /* 0x000fce000000000d */
.L_x_6:
[----:B------:R-:W-:Y:S05]  /*0530*/  BSYNC.RECONVERGENT B0 ;  /* 0x0000000000007941 */ /* 0x000fea0003800200 */
.L_x_4:
[----:B------:R-:W0:Y:S01]  /*0540*/  LDCU UR4, c[0x0][0x38c] ;  /* 0x00007180ff0477ac */ /* 0x000e220008000800 */
[----:B------:R-:W-:Y:S01]  /*0550*/  BSSY.RECONVERGENT B0, `(.L_x_7) ;  /* 0x0000043000007945 */ /* 0x000fe20003800200 */
[----:B0-----:R-:W-:-:S04]  /*0560*/  FMUL R13, R13, UR4 ;  /* 0x000000040d0d7c20 */ /* 0x001fc80008400000 */
[C---:B------:R-:W-:Y:S01]  /*0570*/  FMUL R0, R13.reuse, 0.63661974668502807617 ;  /* 0x3f22f9830d007820 */ /* 0x040fe20000400000 */
[----:B------:R-:W-:-:S05]  /*0580*/  FSETP.GE.AND P0, PT, |R13|, 105615, PT ;  /* 0x47ce47800d00780b */ /* 0x000fca0003f06200 */
[----:B------:R-:W0:Y:S02]  /*0590*/  F2I.NTZ R0, R0 ;  /* 0x0000000000007305 */ /* 0x000e240000203100 */
[-C--:B0-----:R-:W-:Y:S02]  /*05a0*/  I2FP.F32.S32 R18, R0.reuse ;  /* 0x0000000000127245 */ /* 0x081fe40000201400 */
[----:B------:R-:W-:-:S03]  /*05b0*/  MOV R19, R0 ;  /* 0x0000000000137202 */ /* 0x000fc60000000f00 */
[----:B------:R-:W-:-:S04]  /*05c0*/  FFMA R3, R18, -1.5707962512969970703, R13 ;  /* 0xbfc90fda12037823 */ /* 0x000fc8000000000d */
[----:B------:R-:W-:-:S04]  /*05d0*/  FFMA R3, R18, -7.5497894158615963534e-08, R3 ;  /* 0xb3a2216812037823 */ /* 0x000fc80000000003 */
[----:B------:R-:W-:-:S04]  /*05e0*/  FFMA R18, R18, -5.3903029534742383927e-15, R3 ;  /* 0xa7c234c512127823 */ /* 0x000fc80000000003 */
[----:B------:R-:W-:Y:S01]  /*05f0*/  IMAD.MOV.U32 R2, RZ, RZ, R18 ;  /* 0x000000ffff027224 */ /* 0x000fe200078e0012 */
[----:B------:R-:W-:Y:S06]  /*0600*/  @!P0 BRA `(.L_x_8) ;  /* 0x0000000000dc8947 */ /* 0x000fec0003800000 */
[----:B------:R-:W-:-:S13]  /*0610*/  FSETP.NEU.AND P0, PT, |R13|, +INF , PT ;  /* 0x7f8000000d00780b */ /* 0x000fda0003f0d200 */
[----:B------:R-:W-:Y:S01]  /*0620*/  @!P0 FMUL R2, RZ, R13 ;  /* 0x0000000dff028220 */ /* 0x000fe20000400000 */
[----:B------:R-:W-:Y:S01]  /*0630*/  @!P0 IMAD.MOV.U32 R0, RZ, RZ, RZ ;  /* 0x000000ffff008224 */ /* 0x000fe200078e00ff */
[----:B------:R-:W-:Y:S06]  /*0640*/  @!P0 BRA `(.L_x_8) ;  /* 0x0000000000cc8947 */ /* 0x000fec0003800000 */
[----:B------:R-:W-:Y:S01]  /*0650*/  IMAD.SHL.U32 R2, R13, 0x100, RZ ;  /* 0x000001000d027824 */ /* 0x000fe200078e00ff */
[----:B------:R-:W0:Y:S01]  /*0660*/  LDCU.64 UR8, c[0x4][URZ] ;  /* 0x01000000ff0877ac */ /* 0x000e220008000a00 */
[----:B------:R-:W-:Y:S02]  /*0670*/  IMAD.MOV.U32 R6, RZ, RZ, RZ ;  /* 0x000000ffff067224 */ /* 0x000fe400078e00ff */
[----:B------:R-:W-:Y:S01]  /*0680*/  IMAD.MOV.U32 R0, RZ, RZ, R1 ;  /* 0x000000ffff007224 */ /* 0x000fe200078e0001 */
[----:B------:R-:W-:Y:S01]  /*0690*/  LOP3.LUT R17, R2, 0x80000000, RZ, 0xfc, !PT ;  /* 0x8000000002117812 */ /* 0x000fe200078efcff */
[----:B------:R-:W-:Y:S01]  /*06a0*/  UMOV UR5, URZ ;  /* 0x000000ff00057c82 */ /* 0x000fe20008000000 */
[----:B------:R-:W-:-:S05]  /*06b0*/  UMOV UR4, URZ ;  /* 0x000000ff00047c82 */ /* 0x000fca0008000000 */
.L_x_9:
[----:B0-----:R-:W-:Y:S02]  /*06c0*/  IMAD.U32 R4, RZ, RZ, UR8 ;  /* 0x00000008ff047e24 */ /* 0x001fe4000f8e00ff */
[----:B------:R-:W-:-:S05]  /*06d0*/  IMAD.U32 R5, RZ, RZ, UR9 ;  /* 0x00000009ff057e24 */ /* 0x000fca000f8e00ff */
[----:B------:R-:W2:Y:S01]  /*06e0*/  LDG.E.CONSTANT R2, desc[UR6][R4.64] ;  /* 0x0000000604027981 */ /* 0x000ea2000c1e9900 */
[----:B------:R-:W-:Y:S02]  /*06f0*/  UIADD3 UR8, UP0, UPT, UR8, 0x4, URZ ;  /* 0x0000000408087890 */ /* 0x000fe4000ff1e0ff */
[----:B------:R-:W-:Y:S02]  /*0700*/  UIADD3 UR4, UPT, UPT, UR4, 0x1, URZ ;  /* 0x0000000104047890 */ /* 0x000fe4000fffe0ff */
[----:B------:R-:W-:Y:S02]  /*0710*/  UIADD3.X UR9, UPT, UPT, URZ, UR9, URZ, UP0, !UPT ;  /* 0x00000009ff097290 */ /* 0x000fe400087fe4ff */
[----:B------:R-:W-:Y:S01]  /*0720*/  UISETP.NE.AND UP0, UPT, UR4, 0x6, UPT ;  /* 0x000000060400788c */ /* 0x000fe2000bf05270 */
[----:B--2---:R-:W-:-:S03]  /*0730*/  IMAD.WIDE.U32 R2, R2, R17, RZ ;  /* 0x0000001102027225 */ /* 0x004fc600078e00ff */
[----:B------:R-:W-:-:S04]  /*0740*/  IADD3 R15, P0, PT, R2, R6, RZ ;  /* 0x00000006020f7210 */ /* 0x000fc80007f1e0ff */
[----:B------:R-:W-:Y:S01]  /*0750*/  IADD3.X R6, PT, PT, R3, UR5, RZ, P0, !PT ;  /* 0x0000000503067c10 */ /* 0x000fe200087fe4ff */
[----:B------:R0:W-:Y:S02]  /*0760*/  STL [R0], R15 ;  /* 0x0000000f00007387 */ /* 0x0001e40000100800 */
[----:B0-----:R-:W-:Y:S01]  /*0770*/  VIADD R0, R0, 0x4 ;  /* 0x0000000400007836 */ /* 0x001fe20000000000 */
[----:B------:R-:W-:Y:S06]  /*0780*/  BRA.U UP0, `(.L_x_9) ;  /* 0xfffffffd00cc7547 */ /* 0x000fec000b83ffff */
[----:B------:R-:W-:Y:S01]  /*0790*/  SHF.R.U32.HI R4, RZ, 0x17, R13 ;  /* 0x00000017ff047819 */ /* 0x000fe2000001160d */
[----:B------:R0:W-:Y:S03]  /*07a0*/  STL [R1+0x18], R6 ;  /* 0x0000180601007387 */ /* 0x0001e60000100800 */
[C---:B------:R-:W-:Y:S02]  /*07b0*/  LOP3.LUT R0, R4.reuse, 0xe0, RZ, 0xc0, !PT ;  /* 0x000000e004007812 */ /* 0x040fe400078ec0ff */
[----:B------:R-:W-:-:S03]  /*07c0*/  LOP3.LUT P0, RZ, R4, 0x1f, RZ, 0xc0, !PT ;  /* 0x0000001f04ff7812 */ /* 0x000fc6000780c0ff */
[----:B------:R-:W-:-:S05]  /*07d0*/  VIADD R0, R0, 0xffffff80 ;  /* 0xffffff8000007836 */ /* 0x000fca0000000000 */
[----:B------:R-:W-:-:S05]  /*07e0*/  SHF.R.U32.HI R0, RZ, 0x5, R0 ;  /* 0x00000005ff007819 */ /* 0x000fca0000011600 */
[----:B------:R-:W-:-:S05]  /*07f0*/  IMAD R5, R0, -0x4, R1 ;  /* 0xfffffffc00057824 */ /* 0x000fca00078e0201 */
[----:B------:R-:W2:Y:S04]  /*0800*/  LDL R0, [R5+0x18] ;  /* 0x0000180005007983 */ /* 0x000ea80000100800 */
[----:B------:R-:W2:Y:S04]  /*0810*/  LDL R3, [R5+0x14] ;  /* 0x0000140005037983 */ /* 0x000ea80000100800 */
[----:B------:R-:W3:Y:S01]  /*0820*/  @P0 LDL R2, [R5+0x10] ;  /* 0x0000100005020983 */ /* 0x000ee20000100800 */
[----:B------:R-:W-:Y:S01]  /*0830*/  LOP3.LUT R4, R4, 0x1f, RZ, 0xc0, !PT ;  /* 0x0000001f04047812 */ /* 0x000fe200078ec0ff */
[----:B------:R-:W-:Y:S01]  /*0840*/  UMOV UR4, 0x54442d19 ;  /* 0x54442d1900047882 */ /* 0x000fe20000000000 */
[----:B------:R-:W-:-:S02]  /*0850*/  UMOV UR5, 0x3bf921fb ;  /* 0x3bf921fb00057882 */ /* 0x000fc40000000000 */
[-C--:B--2---:R-:W-:Y:S02]  /*0860*/  @P0 SHF.L.W.U32.HI R0, R3, R4.reuse, R0 ;  /* 0x0000000403000219 */ /* 0x084fe40000010e00 */
[----:B---3--:R-:W-:Y:S02]  /*0870*/  @P0 SHF.L.W.U32.HI R3, R2, R4, R3 ;  /* 0x0000000402030219 */ /* 0x008fe40000010e03 */
[----:B------:R-:W-:Y:S02]  /*0880*/  ISETP.GE.AND P0, PT, R13, RZ, PT ;  /* 0x000000ff0d00720c */ /* 0x000fe40003f06270 */
[C---:B------:R-:W-:Y:S02]  /*0890*/  SHF.L.W.U32.HI R2, R3.reuse, 0x2, R0 ;  /* 0x0000000203027819 */ /* 0x040fe40000010e00 */
[----:B------:R-:W-:Y:S02]  /*08a0*/  SHF.L.U32 R3, R3, 0x2, RZ ;  /* 0x0000000203037819 */ /* 0x000fe400000006ff */
[----:B------:R-:W-:-:S02]  /*08b0*/  SHF.R.S32.HI R4, RZ, 0x1f, R2 ;  /* 0x0000001fff047819 */ /* 0x000fc40000011402 */
[----:B0-----:R-:W-:Y:S02]  /*08c0*/  LOP3.LUT R6, R2, R13, RZ, 0x3c, !PT ;  /* 0x0000000d02067212 */ /* 0x001fe400078e3cff */
[C---:B------:R-:W-:Y:S02]  /*08d0*/  LOP3.LUT R14, R4.reuse, R3, RZ, 0x3c, !PT ;  /* 0x00000003040e7212 */ /* 0x040fe400078e3cff */
[----:B------:R-:W-:Y:S02]  /*08e0*/  LOP3.LUT R15, R4, R2, RZ, 0x3c, !PT ;  /* 0x00000002040f7212 */ /* 0x000fe400078e3cff */
[----:B------:R-:W-:Y:S02]  /*08f0*/  SHF.R.U32.HI R3, RZ, 0x1e, R0 ;  /* 0x0000001eff037819 */ /* 0x000fe40000011600 */
[----:B------:R-:W-:Y:S02]  /*0900*/  ISETP.GE.AND P1, PT, R6, RZ, PT ;  /* 0x000000ff0600720c */ /* 0x000fe40003f26270 */
[----:B------:R-:W0:Y:S01]  /*0910*/  I2F.F64.S64 R14, R14 ;  /* 0x0000000e000e7312 */ /* 0x000e220000301c00 */
[----:B------:R-:W-:-:S05]  /*0920*/  LEA.HI R0, R2, R3, RZ, 0x1 ;  /* 0x0000000302007211 */ /* 0x000fca00078f08ff */
[----:B------:R-:W-:-:S04]  /*0930*/  IMAD.MOV R2, RZ, RZ, -R0 ;  /* 0x000000ffff027224 */ /* 0x000fc800078e0a00 */
[----:B------:R-:W-:Y:S01]  /*0940*/  @!P0 IMAD.MOV.U32 R0, RZ, RZ, R2 ;  /* 0x000000ffff008224 */ /* 0x000fe200078e0002 */
[----:B0-----:R-:W-:-:S10]  /*0950*/  DMUL R4, R14, UR4 ;  /* 0x000000040e047c28 */ /* 0x001fd40008000000 */
[----:B------:R-:W0:Y:S02]  /*0960*/  F2F.F32.F64 R4, R4 ;  /* 0x0000000400047310 */ /* 0x000e240000301000 */
[----:B0-----:R-:W-:-:S07]  /*0970*/  FSEL R2, -R4, R4, !P1 ;  /* 0x0000000404027208 */ /* 0x001fce0004800100 */
.L_x_8:
[----:B------:R-:W-:Y:S05]  /*0980*/  BSYNC.RECONVERGENT B0 ;  /* 0x0000000000007941 */ /* 0x000fea0003800200 */
.L_x_7:
[----:B------:R-:W-:Y:S02]  /*0990*/  IMAD.MOV.U32 R16, RZ, RZ, 0x37cbac00 ;  /* 0x37cbac00ff107424 */ /* 0x000fe400078e00ff */
[----:B------:R-:W-:Y:S01]  /*09a0*/  FMUL R3, R2, R2 ;  /* 0x0000000202037220 */ /* 0x000fe20000400000 */
[C---:B------:R-:W-:Y:S01]  /*09b0*/  LOP3.LUT R5, R0.reuse, 0x1, RZ, 0xc0, !PT ;  /* 0x0000000100057812 */ /* 0x040fe200078ec0ff */
[----:B------:R-:W-:Y:S01]  /*09c0*/  IMAD.MOV.U32 R14, RZ, RZ, 0x3c0885e4 ;  /* 0x3c0885e4ff0e7424 */ /* 0x000fe200078e00ff */
[----:B------:R-:W-:Y:S01]  /*09d0*/  BSSY.RECONVERGENT B0, `(.L_x_10) ;  /* 0x0000044000007945 */ /* 0x000fe20003800200 */
[----:B------:R-:W-:Y:S01]  /*09e0*/  FFMA R4, R3, R16, -0.0013887860113754868507 ;  /* 0xbab607ed03047423 */ /* 0x000fe20000000010 */
[----:B------:R-:W-:Y:S01]  /*09f0*/  VIADD R0, R0, 0x1 ;  /* 0x0000000100007836 */ /* 0x000fe20000000000 */
[----:B------:R-:W-:Y:S01]  /*0a00*/  ISETP.NE.U32.AND P0, PT, R5, 0x1, PT ;  /* 0x000000010500780c */ /* 0x000fe20003f05070 */
[----:B------:R-:W-:-:S03]  /*0a10*/  IMAD.MOV.U32 R17, RZ, RZ, 0x3e2aaaa8 ;  /* 0x3e2aaaa8ff117424 */ /* 0x000fc600078e00ff */
[----:B------:R-:W-:Y:S02]  /*0a20*/  FSEL R4, R4, -0.00019574658654164522886, P0 ;  /* 0xb94d415304047808 */ /* 0x000fe40000000000 */
[----:B------:R-:W-:Y:S02]  /*0a30*/  FSEL R6, R14, 0.041666727513074874878, !P0 ;  /* 0x3d2aaabb0e067808 */ /* 0x000fe40004000000 */
[----:B------:R-:W-:Y:S02]  /*0a40*/  LOP3.LUT P1, RZ, R0, 0x2, RZ, 0xc0, !PT ;  /* 0x0000000200ff7812 */ /* 0x000fe4000782c0ff */
[----:B------:R-:W-:Y:S01]  /*0a50*/  FSEL R0, R2, 1, !P0 ;  /* 0x3f80000002007808 */ /* 0x000fe20004000000 */
[----:B------:R-:W-:Y:S01]  /*0a60*/  FFMA R4, R3, R4, R6 ;  /* 0x0000000403047223 */ /* 0x000fe20000000006 */
[----:B------:R-:W-:Y:S02]  /*0a70*/  FSEL R5, -R17, -0.4999999701976776123, !P0 ;  /* 0xbeffffff11057808 */ /* 0x000fe40004000100 */
[----:B------:R-:W-:Y:S01]  /*0a80*/  FSETP.GE.AND P0, PT, |R13|, 105615, PT ;  /* 0x47ce47800d00780b */ /* 0x000fe20003f06200 */
[----:B------:R-:W-:-:S02]  /*0a90*/  FFMA R15, R3, R0, RZ ;  /* 0x00000000030f7223 */ /* 0x000fc400000000ff */
[----:B------:R-:W-:-:S04]  /*0aa0*/  FFMA R4, R3, R4, R5 ;  /* 0x0000000403047223 */ /* 0x000fc80000000005 */
[----:B------:R-:W-:-:S04]  /*0ab0*/  FFMA R15, R15, R4, R0 ;  /* 0x000000040f0f7223 */ /* 0x000fc80000000000 */
[----:B------:R-:W-:Y:S02]  /*0ac0*/  @P1 FADD R15, RZ, -R15 ;  /* 0x8000000fff0f1221 */ /* 0x000fe40000000000 */
[----:B------:R-:W-:Y:S05]  /*0ad0*/  @!P0 BRA `(.L_x_11) ;  /* 0x0000000000cc8947 */ /* 0x000fea0003800000 */
[----:B------:R-:W-:-:S13]  /*0ae0*/  FSETP.NEU.AND P0, PT, |R13|, +INF , PT ;  /* 0x7f8000000d00780b */ /* 0x000fda0003f0d200 */
[----:B------:R-:W-:Y:S01]  /*0af0*/  @!P0 FMUL R18, RZ, R13 ;  /* 0x0000000dff128220 */ /* 0x000fe20000400000 */
[----:B------:R-:W-:Y:S01]  /*0b00*/  @!P0 IMAD.MOV.U32 R19, RZ, RZ, RZ ;  /* 0x000000ffff138224 */ /* 0x000fe200078e00ff */
[----:B------:R-:W-:Y:S06]  /*0b10*/  @!P0 BRA `(.L_x_11) ;  /* 0x0000000000bc8947 */ /* 0x000fec0003800000 */
[----:B------:R-:W0:Y:S01]  /*0b20*/  LDC.64 R2, c[0x4][RZ] ;  /* 0x01000000ff027b82 */ /* 0x000e220000000a00 */
[----:B------:R-:W-:Y:S01]  /*0b30*/  IMAD.SHL.U32 R4, R13, 0x100, RZ ;  /* 0x000001000d047824 */ /* 0x000fe200078e00ff */
[----:B------:R-:W-:Y:S01]  /*0b40*/  MOV R0, RZ ;  /* 0x000000ff00007202 */ /* 0x000fe20000000f00 */
[----:B------:R-:W-:Y:S01]  /*0b50*/  IMAD.MOV.U32 R6, RZ, RZ, RZ ;  /* 0x000000ffff067224 */ /* 0x000fe200078e00ff */
[----:B------:R-:W-:Y:S02]  /*0b60*/  UMOV UR4, URZ ;  /* 0x000000ff00047c82 */ /* 0x000fe40008000000 */
[----:B------:R-:W-:-:S07]  /*0b70*/  LOP3.LUT R23, R4, 0x80000000, RZ, 0xfc, !PT ;  /* 0x8000000004177812 */ /* 0x000fce00078efcff */
.L_x_12:
[----:B0-----:R-:W-:-:S05]  /*0b80*/  IMAD.WIDE.U32 R18, R0, 0x4, R2 ;  /* 0x0000000400127825 */ /* 0x001fca00078e0002 */
[----:B------:R-:W2:Y:S01]  /*0b90*/  LDG.E.CONSTANT R4, desc[UR6][R18.64] ;  /* 0x0000000612047981 */ /* 0x000ea2000c1e9900 */
[C---:B-1----:R-:W-:Y:S02]  /*0ba0*/  IMAD R20, R0.reuse, 0x4, R1 ;  /* 0x0000000400147824 */ /* 0x042fe400078e0201 */
[----:B------:R-:W-:-:S05]  /*0bb0*/  VIADD R0, R0, 0x1 ;  /* 0x0000000100007836 */ /* 0x000fca0000000000 */
[----:B------:R-:W-:Y:S01]  /*0bc0*/  ISETP.NE.AND P0, PT, R0, 0x6, PT ;  /* 0x000000060000780c */ /* 0x000fe20003f05270 */
[----:B--2---:R-:W-:-:S03]  /*0bd0*/  IMAD.WIDE.U32 R4, R4, R23, RZ ;  /* 0x0000001704047225 */ /* 0x004fc600078e00ff */
[----:B------:R-:W-:-:S04]  /*0be0*/  IADD3 R21, P1, PT, R4, R6, RZ ;  /* 0x0000000604157210 */ /* 0x000fc80007f3e0ff */
[----:B------:R-:W-:Y:S01]  /*0bf0*/  IADD3.X R6, PT, PT, R5, UR4, RZ, P1, !PT ;  /* 0x0000000405067c10 */ /* 0x000fe20008ffe4ff */
[----:B------:R1:W-:Y:S04]  /*0c00*/  STL [R20], R21 ;  /* 0x0000001514007387 */ /* 0x0003e80000100800 */
[----:B------:R-:W-:Y:S05]  /*0c10*/  @P0 BRA `(.L_x_12) ;  /* 0xfffffffc00d80947 */ /* 0x000fea000383ffff */
        /* <DEDUP_REMOVED lines=12> */
[----:B------:R-:W-:Y:S01]  /*0ce0*/  UMOV UR5, 0x3bf921fb ;  /* 0x3bf921fb00057882 */ /* 0x000fe20000000000 */
[----:B------:R-:W-:-:S02]  /*0cf0*/  ISETP.GE.AND P1, PT, R13, RZ, PT ;  /* 0x000000ff0d00720c */ /* 0x000fc40003f26270 */
[-C--:B--2---:R-:W-:Y:S02]  /*0d00*/  @P0 SHF.L.W.U32.HI R0, R3, R4.reuse, R0 ;  /* 0x0000000403000219 */ /* 0x084fe40000010e00 */
[----:B---3--:R-:W-:Y:S02]  /*0d10*/  @P0 SHF.L.W.U32.HI R3, R2, R4, R3 ;  /* 0x0000000402030219 */ /* 0x008fe40000010e03 */
[--C-:B------:R-:W-:Y:S02]  /*0d20*/  SHF.R.U32.HI R19, RZ, 0x1e, R0.reuse ;  /* 0x0000001eff137819 */ /* 0x100fe40000011600 */
[C---:B------:R-:W-:Y:S01]  /*0d30*/  SHF.L.W.U32.HI R4, R3.reuse, 0x2, R0 ;  /* 0x0000000203047819 */ /* 0x040fe20000010e00 */
[----:B------:R-:W-:-:S03]  /*0d40*/  IMAD.SHL.U32 R3, R3, 0x4, RZ ;  /* 0x0000000403037824 */ /* 0x000fc600078e00ff */
[----:B------:R-:W-:Y:S02]  /*0d50*/  SHF.R.S32.HI R5, RZ, 0x1f, R4 ;  /* 0x0000001fff057819 */ /* 0x000fe40000011404 */
[C---:B------:R-:W-:Y:S02]  /*0d60*/  LEA.HI R19, R4.reuse, R19, RZ, 0x1 ;  /* 0x0000001304137211 */ /* 0x040fe400078f08ff */
[C---:B------:R-:W-:Y:S02]  /*0d70*/  LOP3.LUT R2, R5.reuse, R3, RZ, 0x3c, !PT ;  /* 0x0000000305027212 */ /* 0x040fe400078e3cff */
[----:B------:R-:W-:Y:S01]  /*0d80*/  LOP3.LUT R3, R5, R4, RZ, 0x3c, !PT ;  /* 0x0000000405037212 */ /* 0x000fe200078e3cff */
[----:B------:R-:W-:Y:S01]  /*0d90*/  IMAD.MOV R0, RZ, RZ, -R19 ;  /* 0x000000ffff007224 */ /* 0x000fe200078e0a13 */
[----:B------:R-:W-:-:S03]  /*0da0*/  LOP3.LUT R13, R4, R13, RZ, 0x3c, !PT ;  /* 0x0000000d040d7212 */ /* 0x000fc600078e3cff */
[----:B------:R-:W-:Y:S01]  /*0db0*/  @!P1 IMAD.MOV.U32 R19, RZ, RZ, R0 ;  /* 0x000000ffff139224 */ /* 0x000fe200078e0000 */
[----:B------:R-:W1:Y:S01]  /*0dc0*/  I2F.F64.S64 R2, R2 ;  /* 0x0000000200027312 */ /* 0x000e620000301c00 */
[----:B------:R-:W-:Y:S01]  /*0dd0*/  ISETP.GE.AND P0, PT, R13, RZ, PT ;  /* 0x000000ff0d00720c */ /* 0x000fe20003f06270 */
[----:B-1----:R-:W-:-:S10]  /*0de0*/  DMUL R20, R2, UR4 ;  /* 0x0000000402147c28 */ /* 0x002fd40008000000 */
[----:B------:R-:W1:Y:S02]  /*0df0*/  F2F.F32.F64 R20, R20 ;  /* 0x0000001400147310 */ /* 0x000e640000301000 */
[----:B01----:R-:W-:-:S07]  /*0e00*/  FSEL R18, -R20, R20, !P0 ;  /* 0x0000001414127208 */ /* 0x003fce0004000100 */
.L_x_11:
[----:B------:R-:W-:Y:S05]  /*0e10*/  BSYNC.RECONVERGENT B0 ;  /* 0x0000000000007941 */ /* 0x000fea0003800200 */
.L_x_10:
[----:B------:R-:W0:Y:S02]  /*0e20*/  LDC.64 R2, c[0x0][0x380] ;  /* 0x0000e000ff027b82 */ /* 0x000e240000000a00 */
[----:B0-----:R-:W-:-:S05]  /*0e30*/  IMAD.WIDE R2, R7, 0x4, R2 ;  /* 0x0000000407027825 */ /* 0x001fca00078e0202 */
[----:B------:R-:W2:Y:S01]  /*0e40*/  LDG.E R20, desc[UR6][R2.64] ;  /* 0x0000000602147981 */ /* 0x000ea2000c1e1900 */
[----:B------:R-:W-:-:S05]  /*0e50*/  IMAD.WIDE R4, R10, 0x4, R2 ;  /* 0x000000040a047825 */ /* 0x000fca00078e0202 */
[----:B------:R-:W3:Y:S01]  /*0e60*/  LDG.E R6, desc[UR6][R4.64] ;  /* 0x0000000604067981 */ /* 0x000ee2000c1e1900 */
[----:B------:R-:W-:Y:S01]  /*0e70*/  FMUL R13, R18, R18 ;  /* 0x00000012120d7220 */ /* 0x000fe20000400000 */
[----:B------:R-:W-:-:S03]  /*0e80*/  LOP3.LUT R0, R19, 0x1, RZ, 0xc0, !PT ;  /* 0x0000000113007812 */ /* 0x000fc600078ec0ff */
[----:B------:R-:W-:Y:S01]  /*0e90*/  FFMA R16, R13, R16, -0.0013887860113754868507 ;  /* 0xbab607ed0d107423 */ /* 0x000fe20000000010 */
[----:B------:R-:W-:-:S04]  /*0ea0*/  ISETP.NE.U32.AND P0, PT, R0, 0x1, PT ;  /* 0x000000010000780c */ /* 0x000fc80003f05070 */
[----:B------:R-:W-:Y:S02]  /*0eb0*/  FSEL R14, R14, 0.041666727513074874878, P0 ;  /* 0x3d2aaabb0e0e7808 */ /* 0x000fe40000000000 */
[----:B------:R-:W-:Y:S02]  /*0ec0*/  FSEL R16, R16, -0.00019574658654164522886, !P0 ;  /* 0xb94d415310107808 */ /* 0x000fe40004000000 */
[----:B------:R-:W-:Y:S02]  /*0ed0*/  FSEL R17, -R17, -0.4999999701976776123, P0 ;  /* 0xbeffffff11117808 */ /* 0x000fe40000000100 */
[----:B------:R-:W-:Y:S01]  /*0ee0*/  LOP3.LUT P1, RZ, R19, 0x2, RZ, 0xc0, !PT ;  /* 0x0000000213ff7812 */ /* 0x000fe2000782c0ff */
[----:B------:R-:W-:Y:S01]  /*0ef0*/  FFMA R14, R13, R16, R14 ;  /* 0x000000100d0e7223 */ /* 0x000fe2000000000e */
[----:B------:R-:W-:-:S03]  /*0f00*/  FSEL R0, R18, 1, P0 ;  /* 0x3f80000012007808 */ /* 0x000fc60000000000 */
[C---:B------:R-:W-:Y:S02]  /*0f10*/  FFMA R14, R13.reuse, R14, R17 ;  /* 0x0000000e0d0e7223 */ /* 0x040fe40000000011 */
[----:B------:R-:W-:-:S04]  /*0f20*/  FFMA R13, R13, R0, RZ ;  /* 0x000000000d0d7223 */ /* 0x000fc800000000ff */
[----:B------:R-:W-:-:S04]  /*0f30*/  FFMA R13, R13, R14, R0 ;  /* 0x0000000e0d0d7223 */ /* 0x000fc80000000000 */
[----:B------:R-:W-:Y:S01]  /*0f40*/  @P1 FADD R13, RZ, -R13 ;  /* 0x8000000dff0d1221 */ /* 0x000fe20000000000 */
[----:B------:R-:W-:-:S05]  /*0f50*/  IMAD.IADD R7, R12, 0x1, R7 ;  /* 0x000000010c077824 */ /* 0x000fca00078e0207 */
[----:B------:R-:W-:Y:S01]  /*0f60*/  ISETP.GE.AND P0, PT, R7, R10, PT ;  /* 0x0000000a0700720c */ /* 0x000fe20003f06270 */
[C---:B--2---:R-:W-:Y:S01]  /*0f70*/  FMUL R17, R13.reuse, R20 ;  /* 0x000000140d117220 */ /* 0x044fe20000400000 */
[----:B---3--:R-:W-:-:S03]  /*0f80*/  FMUL R0, R13, R6 ;  /* 0x000000060d007220 */ /* 0x008fc60000400000 */
[C---:B------:R-:W-:Y:S01]  /*0f90*/  FFMA R17, R15.reuse, R6, R17 ;  /* 0x000000060f117223 */ /* 0x040fe20000000011 */
[----:B------:R-:W-:-:S05]  /*0fa0*/  FFMA R13, R15, R20, -R0 ;  /* 0x000000140f0d7223 */ /* 0x000fca0000000800 */
[----:B------:R0:W-:Y:S04]  /*0fb0*/  STG.E desc[UR6][R2.64], R13 ;  /* 0x0000000d02007986 */ /* 0x0001e8000c101906 */
[----:B------:R0:W-:Y:S01]  /*0fc0*/  STG.E desc[UR6][R4.64], R17 ;  /* 0x0000001104007986 */ /* 0x0001e2000c101906 */
[----:B------:R-:W-:Y:S05]  /*0fd0*/  @!P0 BRA `(.L_x_13) ;  /* 0xfffffff0006c8947 */ /* 0x000fea000383ffff */
[----:B------:R-:W-:Y:S05]  /*0fe0*/  EXIT ;  /* 0x000000000000794d */ /* 0x000fea0003800000 */
        .weak           $__internal_0_$__cuda_sm20_rcp_rn_f32_slowpath
        .type           $__internal_0_$__cuda_sm20_rcp_rn_f32_slowpath,@function
        .size           $__internal_0_$__cuda_sm20_rcp_rn_f32_slowpath,($__internal_1_$__cuda_sm3x_div_rn_noftz_f32_slowpath - $__internal_0_$__cuda_sm20_rcp_rn_f32_slowpath)
$__internal_0_$__cuda_sm20_rcp_rn_f32_slowpath:
[----:B------:R-:W-:Y:S01]  /*0ff0*/  IMAD.SHL.U32 R2, R0, 0x2, RZ ;  /* 0x0000000200027824 */ /* 0x000fe200078e00ff */
[----:B------:R-:W-:Y:S04]  /*1000*/  BSSY.RECONVERGENT B1, `(.L_x_14) ;  /* 0x0000030000017945 */ /* 0x000fe80003800200 */
[----:B------:R-:W-:-:S04]  /*1010*/  SHF.R.U32.HI R13, RZ, 0x18, R2 ;  /* 0x00000018ff0d7819 */ /* 0x000fc80000011602 */
[----:B------:R-:W-:-:S13]  /*1020*/  ISETP.NE.U32.AND P0, PT, R13, RZ, PT ;  /* 0x000000ff0d00720c */ /* 0x000fda0003f05070 */
[----:B------:R-:W-:Y:S05]  /*1030*/  @P0 BRA `(.L_x_15) ;  /* 0x0000000000280947 */ /* 0x000fea0003800000 */
[----:B------:R-:W-:-:S05]  /*1040*/  IMAD.SHL.U32 R2, R0, 0x2, RZ ;  /* 0x0000000200027824 */ /* 0x000fca00078e00ff */
[----:B------:R-:W-:-:S13]  /*1050*/  ISETP.NE.AND P0, PT, R2, RZ, PT ;  /* 0x000000ff0200720c */ /* 0x000fda0003f05270 */
[----:B------:R-:W-:Y:S01]  /*1060*/  @P0 FFMA R5, R0, 1.84467440737095516160e+19, RZ ;  /* 0x5f80000000050823 */ /* 0x000fe200000000ff */
[----:B------:R-:W-:Y:S08]  /*1070*/  @!P0 MUFU.RCP R3, R0 ;  /* 0x0000000000038308 */ /* 0x000ff00000001000 */
[----:B------:R-:W0:Y:S02]  /*1080*/  @P0 MUFU.RCP R2, R5 ;  /* 0x0000000500020308 */ /* 0x000e240000001000 */
[----:B0-----:R-:W-:-:S04]  /*1090*/  @P0 FFMA R6, R5, R2, -1 ;  /* 0xbf80000005060423 */ /* 0x001fc80000000002 */
[----:B------:R-:W-:-:S04]  /*10a0*/  @P0 FADD.FTZ R13, -R6, -RZ ;  /* 0x800000ff060d0221 */ /* 0x000fc80000010100 */
[----:B------:R-:W-:-:S04]  /*10b0*/  @P0 FFMA R2, R2, R13, R2 ;  /* 0x0000000d02020223 */ /* 0x000fc80000000002 */
[----:B------:R-:W-:Y:S01]  /*10c0*/  @P0 FFMA R3, R2, 1.84467440737095516160e+19, RZ ;  /* 0x5f80000002030823 */ /* 0x000fe200000000ff */
[----:B------:R-:W-:Y:S06]  /*10d0*/  BRA `(.L_x_16) ;  /* 0x0000000000887947 */ /* 0x000fec0003800000 */
.L_x_15:
[----:B------:R-:W-:-:S04]  /*10e0*/  IADD3 R15, PT, PT, R13, -0xfd, RZ ;  /* 0xffffff030d0f7810 */ /* 0x000fc80007ffe0ff */
[----:B------:R-:W-:-:S13]  /*10f0*/  ISETP.GT.U32.AND P0, PT, R15, 0x1, PT ;  /* 0x000000010f00780c */ /* 0x000fda0003f04070 */
[----:B------:R-:W-:Y:S05]  /*1100*/  @P0 BRA `(.L_x_17) ;  /* 0x0000000000780947 */ /* 0x000fea0003800000 */
[----:B------:R-:W-:Y:S01]  /*1110*/  LOP3.LUT R2, R0, 0x7fffff, RZ, 0xc0, !PT ;  /* 0x007fffff00027812 */ /* 0x000fe200078ec0ff */
[----:B------:R-:W-:-:S03]  /*1120*/  IMAD.MOV.U32 R14, RZ, RZ, 0x3 ;  /* 0x00000003ff0e7424 */ /* 0x000fc600078e00ff */
[----:B------:R-:W-:Y:S02]  /*1130*/  LOP3.LUT R2, R2, 0x3f800000, RZ, 0xfc, !PT ;  /* 0x3f80000002027812 */ /* 0x000fe400078efcff */
[----:B------:R-:W-:Y:S02]  /*1140*/  SHF.L.U32 R14, R14, R15, RZ ;  /* 0x0000000f0e0e7219 */ /* 0x000fe400000006ff */
[----:B------:R-:W0:Y:S02]  /*1150*/  MUFU.RCP R3, R2 ;  /* 0x0000000200037308 */ /* 0x000e240000001000 */
[----:B0-----:R-:W-:-:S04]  /*1160*/  FFMA R5, R2, R3, -1 ;  /* 0xbf80000002057423 */ /* 0x001fc80000000003 */
[----:B------:R-:W-:-:S04]  /*1170*/  FADD.FTZ R6, -R5, -RZ ;  /* 0x800000ff05067221 */ /* 0x000fc80000010100 */
[CCC-:B------:R-:W-:Y:S01]  /*1180*/  FFMA.RM R5, R3.reuse, R6.reuse, R3.reuse ;  /* 0x0000000603057223 */ /* 0x1c0fe20000004003 */
[----:B------:R-:W-:-:S04]  /*1190*/  FFMA.RP R6, R3, R6, R3 ;  /* 0x0000000603067223 */ /* 0x000fc80000008003 */
[C---:B------:R-:W-:Y:S02]  /*11a0*/  LOP3.LUT R3, R5.reuse, 0x7fffff, RZ, 0xc0, !PT ;  /* 0x007fffff05037812 */ /* 0x040fe400078ec0ff */
[----:B------:R-:W-:Y:S02]  /*11b0*/  FSETP.NEU.FTZ.AND P0, PT, R5, R6, PT ;  /* 0x000000060500720b */ /* 0x000fe40003f1d000 */
[----:B------:R-:W-:Y:S02]  /*11c0*/  LOP3.LUT R3, R3, 0x800000, RZ, 0xfc, !PT ;  /* 0x0080000003037812 */ /* 0x000fe400078efcff */
[----:B------:R-:W-:Y:S02]  /*11d0*/  SEL R5, RZ, 0xffffffff, !P0 ;  /* 0xffffffffff057807 */ /* 0x000fe40004000000 */
[----:B------:R-:W-:-:S03]  /*11e0*/  LOP3.LUT R14, R14, R3, RZ, 0xc0, !PT ;  /* 0x000000030e0e7212 */ /* 0x000fc600078ec0ff */
[----:B------:R-:W-:Y:S01]  /*11f0*/  IMAD.MOV R2, RZ, RZ, -R5 ;  /* 0x000000ffff027224 */ /* 0x000fe200078e0a05 */
[----:B------:R-:W-:-:S04]  /*1200*/  SHF.R.U32.HI R14, RZ, R15, R14 ;  /* 0x0000000fff0e7219 */ /* 0x000fc8000001160e */
[----:B------:R-:W-:Y:S02]  /*1210*/  LOP3.LUT P1, RZ, R2, R15, R3, 0xf8, !PT ;  /* 0x0000000f02ff7212 */ /* 0x000fe4000782f803 */
[C---:B------:R-:W-:Y:S02]  /*1220*/  LOP3.LUT P0, RZ, R14.reuse, 0x1, RZ, 0xc0, !PT ;  /* 0x000000010eff7812 */ /* 0x040fe4000780c0ff */
[----:B------:R-:W-:-:S04]  /*1230*/  LOP3.LUT P2, RZ, R14, 0x2, RZ, 0xc0, !PT ;  /* 0x000000020eff7812 */ /* 0x000fc8000784c0ff */
[----:B------:R-:W-:Y:S02]  /*1240*/  PLOP3.LUT P0, PT, P0, P1, P2, 0xe0, 0x0 ;  /* 0x000000000000781c */ /* 0x000fe40000703c20 */
[----:B------:R-:W-:Y:S02]  /*1250*/  LOP3.LUT P1, RZ, R0, 0x7fffff, RZ, 0xc0, !PT ;  /* 0x007fffff00ff7812 */ /* 0x000fe4000782c0ff */
[----:B------:R-:W-:-:S05]  /*1260*/  SEL R2, RZ, 0x1, !P0 ;  /* 0x00000001ff027807 */ /* 0x000fca0004000000 */
[----:B------:R-:W-:-:S05]  /*1270*/  IMAD.MOV R2, RZ, RZ, -R2 ;  /* 0x000000ffff027224 */ /* 0x000fca00078e0a02 */
[----:B------:R-:W-:Y:S01]  /*1280*/  ISETP.GE.AND P0, PT, R2, RZ, PT ;  /* 0x000000ff0200720c */ /* 0x000fe20003f06270 */
[----:B------:R-:W-:-:S05]  /*1290*/  VIADD R2, R13, 0xffffff04 ;  /* 0xffffff040d027836 */ /* 0x000fca0000000000 */
[----:B------:R-:W-:-:S07]  /*12a0*/  SHF.R.U32.HI R3, RZ, R2, R3 ;  /* 0x00000002ff037219 */ /* 0x000fce0000011603 */
[----:B------:R-:W-:-:S04]  /*12b0*/  @!P0 VIADD R3, R3, 0x1 ;  /* 0x0000000103038836 */ /* 0x000fc80000000000 */
[----:B------:R-:W-:-:S05]  /*12c0*/  @!P1 IMAD.SHL.U32 R3, R3, 0x2, RZ ;  /* 0x0000000203039824 */ /* 0x000fca00078e00ff */
[----:B------:R-:W-:Y:S01]  /*12d0*/  LOP3.LUT R3, R3, 0x80000000, R0, 0xf8, !PT ;  /* 0x8000000003037812 */ /* 0x000fe200078ef800 */
[----:B------:R-:W-:Y:S06]  /*12e0*/  BRA `(.L_x_16) ;  /* 0x0000000000047947 */ /* 0x000fec0003800000 */
.L_x_17:
[----:B------:R0:W1:Y:S02]  /*12f0*/  MUFU.RCP R3, R0 ;  /* 0x0000000000037308 */ /* 0x0000640000001000 */
.L_x_16:
[----:B------:R-:W-:Y:S05]  /*1300*/  BSYNC.RECONVERGENT B1 ;  /* 0x0000000000017941 */ /* 0x000fea0003800200 */
.L_x_14:
[----:B------:R-:W-:-:S04]  /*1310*/  IMAD.MOV.U32 R5, RZ, RZ, 0x0 ;  /* 0x00000000ff057424 */ /* 0x000fc800078e00ff */
[----:B01----:R-:W-:Y:S05]  /*1320*/  RET.REL.NODEC R4 `(rope_inplace) ;  /* 0xffffffec04347950 */ /* 0x003fea0003c3ffff */
        .weak           $__internal_1_$__cuda_sm3x_div_rn_noftz_f32_slowpath
        .type           $__internal_1_$__cuda_sm3x_div_rn_noftz_f32_slowpath,@function
        .size           $__internal_1_$__cuda_sm3x_div_rn_noftz_f32_slowpath,(.L_x_31 - $__internal_1_$__cuda_sm3x_div_rn_noftz_f32_slowpath)
$__internal_1_$__cuda_sm3x_div_rn_noftz_f32_slowpath:
[--C-:B------:R-:W-:Y:S01]  /*1330*/  SHF.R.U32.HI R5, RZ, 0x17, R11.reuse ;  /* 0x00000017ff057819 */ /* 0x100fe2000001160b */
[----:B------:R-:W-:Y:S01]  /*1340*/  BSSY.RECONVERGENT B1, `(.L_x_18) ;  /* 0x0000065000017945 */ /* 0x000fe20003800200 */
[----:B------:R-:W-:Y:S01]  /*1350*/  SHF.R.U32.HI R3, RZ, 0x17, R0 ;  /* 0x00000017ff037819 */ /* 0x000fe20000011600 */
[----:B------:R-:W-:Y:S01]  /*1360*/  IMAD.MOV.U32 R13, RZ, RZ, R11 ;  /* 0x000000ffff0d7224 */ /* 0x000fe200078e000b */
[----:B------:R-:W-:Y:S02]  /*1370*/  LOP3.LUT R5, R5, 0xff, RZ, 0xc0, !PT ;  /* 0x000000ff05057812 */ /* 0x000fe400078ec0ff */
[----:B------:R-:W-:Y:S02]  /*1380*/  LOP3.LUT R16, R3, 0xff, RZ, 0xc0, !PT ;  /* 0x000000ff03107812 */ /* 0x000fe400078ec0ff */
[----:B------:R-:W-:Y:S01]  /*1390*/  MOV R6, R0 ;  /* 0x0000000000067202 */ /* 0x000fe20000000f00 */
[----:B------:R-:W-:Y:S02]  /*13a0*/  VIADD R14, R5, 0xffffffff ;  /* 0xffffffff050e7836 */ /* 0x000fe40000000000 */
[----:B------:R-:W-:-:S03]  /*13b0*/  VIADD R15, R16, 0xffffffff ;  /* 0xffffffff100f7836 */ /* 0x000fc60000000000 */
[----:B------:R-:W-:-:S04]  /*13c0*/  ISETP.GT.U32.AND P0, PT, R14, 0xfd, PT ;  /* 0x000000fd0e00780c */ /* 0x000fc80003f04070 */
[----:B------:R-:W-:-:S13]  /*13d0*/  ISETP.GT.U32.OR P0, PT, R15, 0xfd, P0 ;  /* 0x000000fd0f00780c */ /* 0x000fda0000704470 */
[----:B------:R-:W-:Y:S01]  /*13e0*/  @!P0 IMAD.MOV.U32 R4, RZ, RZ, RZ ;  /* 0x000000ffff048224 */ /* 0x000fe200078e00ff */
[----:B------:R-:W-:Y:S06]  /*13f0*/  @!P0 BRA `(.L_x_19) ;  /* 0x0000000000608947 */ /* 0x000fec0003800000 */
[----:B------:R-:W-:Y:S01]  /*1400*/  FSETP.GTU.FTZ.AND P1, PT, |R11|, +INF , PT ;  /* 0x7f8000000b00780b */ /* 0x000fe20003f3c200 */
[----:B------:R-:W-:Y:S01]  /*1410*/  IMAD.MOV.U32 R3, RZ, RZ, R11 ;  /* 0x000000ffff037224 */ /* 0x000fe200078e000b */
[----:B------:R-:W-:-:S04]  /*1420*/  FSETP.GTU.FTZ.AND P0, PT, |R0|, +INF , PT ;  /* 0x7f8000000000780b */ /* 0x000fc80003f1c200 */
[----:B------:R-:W-:-:S13]  /*1430*/  PLOP3.LUT P0, PT, P0, P1, PT, 0xf8, 0x8f ;  /* 0x00000000008f781c */ /* 0x000fda0000703f70 */
[----:B------:R-:W-:Y:S05]  /*1440*/  @P0 BRA `(.L_x_20) ;  /* 0x00000004004c0947 */ /* 0x000fea0003800000 */
[----:B------:R-:W-:-:S13]  /*1450*/  LOP3.LUT P0, RZ, R13, 0x7fffffff, R6, 0xc8, !PT ;  /* 0x7fffffff0dff7812 */ /* 0x000fda000780c806 */
[----:B------:R-:W-:Y:S05]  /*1460*/  @!P0 BRA `(.L_x_21) ;  /* 0x00000004003c8947 */ /* 0x000fea0003800000 */
[C---:B------:R-:W-:Y:S02]  /*1470*/  FSETP.NEU.FTZ.AND P2, PT, |R0|.reuse, +INF , PT ;  /* 0x7f8000000000780b */ /* 0x040fe40003f5d200 */
[----:B------:R-:W-:Y:S02]  /*1480*/  FSETP.NEU.FTZ.AND P1, PT, |R3|, +INF , PT ;  /* 0x7f8000000300780b */ /* 0x000fe40003f3d200 */
[----:B------:R-:W-:-:S11]  /*1490*/  FSETP.NEU.FTZ.AND P0, PT, |R0|, +INF , PT ;  /* 0x7f8000000000780b */ /* 0x000fd60003f1d200 */
[----:B------:R-:W-:Y:S05]  /*14a0*/  @!P1 BRA !P2, `(.L_x_21) ;  /* 0x00000004002c9947 */ /* 0x000fea0005000000 */
[----:B------:R-:W-:-:S04]  /*14b0*/  LOP3.LUT P2, RZ, R6, 0x7fffffff, RZ, 0xc0, !PT ;  /* 0x7fffffff06ff7812 */ /* 0x000fc8000784c0ff */
[----:B------:R-:W-:-:S13]  /*14c0*/  PLOP3.LUT P1, PT, P1, P2, PT, 0x2f, 0xf2 ;  /* 0x0000000000f2781c */ /* 0x000fda0000f24577 */
[----:B------:R-:W-:Y:S05]  /*14d0*/  @P1 BRA `(.L_x_22) ;  /* 0x0000000400181947 */ /* 0x000fea0003800000 */
[----:B------:R-:W-:-:S04]  /*14e0*/  LOP3.LUT P1, RZ, R13, 0x7fffffff, RZ, 0xc0, !PT ;  /* 0x7fffffff0dff7812 */ /* 0x000fc8000782c0ff */
[----:B------:R-:W-:-:S13]  /*14f0*/  PLOP3.LUT P0, PT, P0, P1, PT, 0x2f, 0xf2 ;  /* 0x0000000000f2781c */ /* 0x000fda0000702577 */
[----:B------:R-:W-:Y:S05]  /*1500*/  @P0 BRA `(.L_x_23) ;  /* 0x0000000400000947 */ /* 0x000fea0003800000 */
[----:B------:R-:W-:Y:S02]  /*1510*/  ISETP.GE.AND P0, PT, R15, RZ, PT ;  /* 0x000000ff0f00720c */ /* 0x000fe40003f06270 */
[----:B------:R-:W-:-:S11]  /*1520*/  ISETP.GE.AND P1, PT, R14, RZ, PT ;  /* 0x000000ff0e00720c */ /* 0x000fd60003f26270 */
[----:B------:R-:W-:Y:S02]  /*1530*/  @P0 IMAD.MOV.U32 R4, RZ, RZ, RZ ;  /* 0x000000ffff040224 */ /* 0x000fe400078e00ff */
[----:B------:R-:W-:Y:S01]  /*1540*/  @!P0 FFMA R6, R0, 1.84467440737095516160e+19, RZ ;  /* 0x5f80000000068823 */ /* 0x000fe200000000ff */
[----:B------:R-:W-:Y:S02]  /*1550*/  @!P0 IMAD.MOV.U32 R4, RZ, RZ, -0x40 ;  /* 0xffffffc0ff048424 */ /* 0x000fe400078e00ff */
[----:B------:R-:W-:Y:S02]  /*1560*/  @!P1 FFMA R13, R3, 1.84467440737095516160e+19, RZ ;  /* 0x5f800000030d9823 */ /* 0x000fe400000000ff */
[----:B------:R-:W-:-:S07]  /*1570*/  @!P1 VIADD R4, R4, 0x40 ;  /* 0x0000004004049836 */ /* 0x000fce0000000000 */
.L_x_19:
[----:B------:R-:W-:Y:S01]  /*1580*/  LEA R0, R5, 0xc0800000, 0x17 ;  /* 0xc080000005007811 */ /* 0x000fe200078eb8ff */
[----:B------:R-:W-:Y:S01]  /*1590*/  VIADD R3, R16, 0xffffff81 ;  /* 0xffffff8110037836 */ /* 0x000fe20000000000 */
[----:B------:R-:W-:Y:S03]  /*15a0*/  BSSY.RECONVERGENT B2, `(.L_x_24) ;  /* 0x0000035000027945 */ /* 0x000fe60003800200 */
[----:B------:R-:W-:Y:S01]  /*15b0*/  IMAD.IADD R13, R13, 0x1, -R0 ;  /* 0x000000010d0d7824 */ /* 0x000fe200078e0a00 */
[C---:B------:R-:W-:Y:S01]  /*15c0*/  IADD3 R5, PT, PT, R3.reuse, 0x7f, -R5 ;  /* 0x0000007f03057810 */ /* 0x040fe20007ffe805 */
[----:B------:R-:W-:Y:S02]  /*15d0*/  IMAD R0, R3, -0x800000, R6 ;  /* 0xff80000003007824 */ /* 0x000fe400078e0206 */
[----:B------:R-:W0:Y:S01]  /*15e0*/  MUFU.RCP R14, R13 ;  /* 0x0000000d000e7308 */ /* 0x000e220000001000 */
[----:B------:R-:W-:Y:S01]  /*15f0*/  FADD.FTZ R15, -R13, -RZ ;  /* 0x800000ff0d0f7221 */ /* 0x000fe20000010100 */
[----:B------:R-:W-:-:S03]  /*1600*/  IADD3 R5, PT, PT, R5, R4, RZ ;  /* 0x0000000405057210 */ /* 0x000fc60007ffe0ff */
[----:B0-----:R-:W-:-:S04]  /*1610*/  FFMA R17, R14, R15, 1 ;  /* 0x3f8000000e117423 */ /* 0x001fc8000000000f */
[----:B------:R-:W-:-:S04]  /*1620*/  FFMA R19, R14, R17, R14 ;  /* 0x000000110e137223 */ /* 0x000fc8000000000e */
[----:B------:R-:W-:-:S04]  /*1630*/  FFMA R6, R0, R19, RZ ;  /* 0x0000001300067223 */ /* 0x000fc800000000ff */
[----:B------:R-:W-:-:S04]  /*1640*/  FFMA R17, R15, R6, R0 ;  /* 0x000000060f117223 */ /* 0x000fc80000000000 */
[----:B------:R-:W-:-:S04]  /*1650*/  FFMA R6, R19, R17, R6 ;  /* 0x0000001113067223 */ /* 0x000fc80000000006 */
[----:B------:R-:W-:-:S04]  /*1660*/  FFMA R15, R15, R6, R0 ;  /* 0x000000060f0f7223 */ /* 0x000fc80000000000 */
[----:B------:R-:W-:-:S05]  /*1670*/  FFMA R0, R19, R15, R6 ;  /* 0x0000000f13007223 */ /* 0x000fca0000000006 */
[----:B------:R-:W-:-:S04]  /*1680*/  SHF.R.U32.HI R3, RZ, 0x17, R0 ;  /* 0x00000017ff037819 */ /* 0x000fc80000011600 */
[----:B------:R-:W-:-:S05]  /*1690*/  LOP3.LUT R3, R3, 0xff, RZ, 0xc0, !PT ;  /* 0x000000ff03037812 */ /* 0x000fca00078ec0ff */
[----:B------:R-:W-:-:S04]  /*16a0*/  IMAD.IADD R13, R3, 0x1, R5 ;  /* 0x00000001030d7824 */ /* 0x000fc800078e0205 */
[----:B------:R-:W-:-:S05]  /*16b0*/  VIADD R3, R13, 0xffffffff ;  /* 0xffffffff0d037836 */ /* 0x000fca0000000000 */
[----:B------:R-:W-:-:S13]  /*16c0*/  ISETP.GE.U32.AND P0, PT, R3, 0xfe, PT ;  /* 0x000000fe0300780c */ /* 0x000fda0003f06070 */
[----:B------:R-:W-:Y:S05]  /*16d0*/  @!P0 BRA `(.L_x_25) ;  /* 0x0000000000808947 */ /* 0x000fea0003800000 */
[----:B------:R-:W-:-:S13]  /*16e0*/  ISETP.GT.AND P0, PT, R13, 0xfe, PT ;  /* 0x000000fe0d00780c */ /* 0x000fda0003f04270 */
[----:B------:R-:W-:Y:S05]  /*16f0*/  @P0 BRA `(.L_x_26) ;  /* 0x00000000006c0947 */ /* 0x000fea0003800000 */
[----:B------:R-:W-:-:S13]  /*1700*/  ISETP.GE.AND P0, PT, R13, 0x1, PT ;  /* 0x000000010d00780c */ /* 0x000fda0003f06270 */
[----:B------:R-:W-:Y:S05]  /*1710*/  @P0 BRA `(.L_x_27) ;  /* 0x0000000000740947 */ /* 0x000fea0003800000 */
[----:B------:R-:W-:Y:S02]  /*1720*/  ISETP.GE.AND P0, PT, R13, -0x18, PT ;  /* 0xffffffe80d00780c */ /* 0x000fe40003f06270 */
[----:B------:R-:W-:-:S11]  /*1730*/  LOP3.LUT R0, R0, 0x80000000, RZ, 0xc0, !PT ;  /* 0x8000000000007812 */ /* 0x000fd600078ec0ff */
[----:B------:R-:W-:Y:S05]  /*1740*/  @!P0 BRA `(.L_x_27) ;  /* 0x0000000000688947 */ /* 0x000fea0003800000 */
[CCC-:B------:R-:W-:Y:S01]  /*1750*/  FFMA.RZ R3, R19.reuse, R15.reuse, R6.reuse ;  /* 0x0000000f13037223 */ /* 0x1c0fe2000000c006 */
[-CC-:B------:R-:W-:Y:S01]  /*1760*/  FFMA.RM R4, R19, R15.reuse, R6.reuse ;  /* 0x0000000f13047223 */ /* 0x180fe20000004006 */
[C---:B------:R-:W-:Y:S02]  /*1770*/  ISETP.NE.AND P2, PT, R13.reuse, RZ, PT ;  /* 0x000000ff0d00720c */ /* 0x040fe40003f45270 */
[----:B------:R-:W-:Y:S02]  /*1780*/  ISETP.NE.AND P1, PT, R13, RZ, PT ;  /* 0x000000ff0d00720c */ /* 0x000fe40003f25270 */
[----:B------:R-:W-:Y:S01]  /*1790*/  LOP3.LUT R5, R3, 0x7fffff, RZ, 0xc0, !PT ;  /* 0x007fffff03057812 */ /* 0x000fe200078ec0ff */
[----:B------:R-:W-:Y:S01]  /*17a0*/  FFMA.RP R3, R19, R15, R6 ;  /* 0x0000000f13037223 */ /* 0x000fe20000008006 */
[----:B------:R-:W-:Y:S02]  /*17b0*/  VIADD R6, R13, 0x20 ;  /* 0x000000200d067836 */ /* 0x000fe40000000000 */
[----:B------:R-:W-:Y:S01]  /*17c0*/  LOP3.LUT R5, R5, 0x800000, RZ, 0xfc, !PT ;  /* 0x0080000005057812 */ /* 0x000fe200078efcff */
[----:B------:R-:W-:Y:S01]  /*17d0*/  IMAD.MOV R13, RZ, RZ, -R13 ;  /* 0x000000ffff0d7224 */ /* 0x000fe200078e0a0d */
[----:B------:R-:W-:-:S02]  /*17e0*/  FSETP.NEU.FTZ.AND P0, PT, R3, R4, PT ;  /* 0x000000040300720b */ /* 0x000fc40003f1d000 */
[----:B------:R-:W-:Y:S02]  /*17f0*/  SHF.L.U32 R6, R5, R6, RZ ;  /* 0x0000000605067219 */ /* 0x000fe400000006ff */
[----:B------:R-:W-:Y:S02]  /*1800*/  SEL R4, R13, RZ, P2 ;  /* 0x000000ff0d047207 */ /* 0x000fe40001000000 */
[----:B------:R-:W-:Y:S02]  /*1810*/  ISETP.NE.AND P1, PT, R6, RZ, P1 ;  /* 0x000000ff0600720c */ /* 0x000fe40000f25270 */
[----:B------:R-:W-:Y:S02]  /*1820*/  SHF.R.U32.HI R4, RZ, R4, R5 ;  /* 0x00000004ff047219 */ /* 0x000fe40000011605 */
[----:B------:R-:W-:Y:S02]  /*1830*/  PLOP3.LUT P0, PT, P0, P1, PT, 0xf8, 0x8f ;  /* 0x00000000008f781c */ /* 0x000fe40000703f70 */
[----:B------:R-:W-:-:S02]  /*1840*/  SHF.R.U32.HI R6, RZ, 0x1, R4 ;  /* 0x00000001ff067819 */ /* 0x000fc40000011604 */
[----:B------:R-:W-:-:S04]  /*1850*/  SEL R3, RZ, 0x1, !P0 ;  /* 0x00000001ff037807 */ /* 0x000fc80004000000 */
[----:B------:R-:W-:-:S04]  /*1860*/  LOP3.LUT R3, R3, 0x1, R6, 0xf8, !PT ;  /* 0x0000000103037812 */ /* 0x000fc800078ef806 */
[----:B------:R-:W-:-:S05]  /*1870*/  LOP3.LUT R3, R3, R4, RZ, 0xc0, !PT ;  /* 0x0000000403037212 */ /* 0x000fca00078ec0ff */
[----:B------:R-:W-:-:S05]  /*1880*/  IMAD.IADD R3, R6, 0x1, R3 ;  /* 0x0000000106037824 */ /* 0x000fca00078e0203 */
[----:B------:R-:W-:Y:S01]  /*1890*/  LOP3.LUT R0, R3, R0, RZ, 0xfc, !PT ;  /* 0x0000000003007212 */ /* 0x000fe200078efcff */
[----:B------:R-:W-:Y:S06]  /*18a0*/  BRA `(.L_x_27) ;  /* 0x0000000000107947 */ /* 0x000fec0003800000 */
.L_x_26:
[----:B------:R-:W-:-:S04]  /*18b0*/  LOP3.LUT R0, R0, 0x80000000, RZ, 0xc0, !PT ;  /* 0x8000000000007812 */ /* 0x000fc800078ec0ff */
[----:B------:R-:W-:Y:S01]  /*18c0*/  LOP3.LUT R0, R0, 0x7f800000, RZ, 0xfc, !PT ;  /* 0x7f80000000007812 */ /* 0x000fe200078efcff */
[----:B------:R-:W-:Y:S06]  /*18d0*/  BRA `(.L_x_27) ;  /* 0x0000000000047947 */ /* 0x000fec0003800000 */
.L_x_25:
[----:B------:R-:W-:-:S07]  /*18e0*/  IMAD R0, R5, 0x800000, R0 ;  /* 0x0080000005007824 */ /* 0x000fce00078e0200 */
.L_x_27:
[----:B------:R-:W-:Y:S05]  /*18f0*/  BSYNC.RECONVERGENT B2 ;  /* 0x0000000000027941 */ /* 0x000fea0003800200 */
.L_x_24:
[----:B------:R-:W-:Y:S05]  /*1900*/  BRA `(.L_x_28) ;  /* 0x0000000000207947 */ /* 0x000fea0003800000 */
.L_x_23:
[----:B------:R-:W-:-:S04]  /*1910*/  LOP3.LUT R0, R13, 0x80000000, R6, 0x48, !PT ;  /* 0x800000000d007812 */ /* 0x000fc800078e4806 */
[----:B------:R-:W-:Y:S01]  /*1920*/  LOP3.LUT R0, R0, 0x7f800000, RZ, 0xfc, !PT ;  /* 0x7f80000000007812 */ /* 0x000fe200078efcff */
[----:B------:R-:W-:Y:S06]  /*1930*/  BRA `(.L_x_28) ;  /* 0x0000000000147947 */ /* 0x000fec0003800000 */
.L_x_22:
[----:B------:R-:W-:Y:S01]  /*1940*/  LOP3.LUT R0, R13, 0x80000000, R6, 0x48, !PT ;  /* 0x800000000d007812 */ /* 0x000fe200078e4806 */
[----:B------:R-:W-:Y:S06]  /*1950*/  BRA `(.L_x_28) ;  /* 0x00000000000c7947 */ /* 0x000fec0003800000 */
.L_x_21:
[----:B------:R-:W0:Y:S01]  /*1960*/  MUFU.RSQ R0, -QNAN ;  /* 0xffc0000000007908 */ /* 0x000e220000001400 */
[----:B------:R-:W-:Y:S05]  /*1970*/  BRA `(.L_x_28) ;  /* 0x0000000000047947 */ /* 0x000fea0003800000 */
.L_x_20:
[----:B------:R-:W-:-:S07]  /*1980*/  FADD.FTZ R0, R0, R3 ;  /* 0x0000000300007221 */ /* 0x000fce0000010000 */
.L_x_28:
[----:B------:R-:W-:Y:S05]  /*1990*/  BSYNC.RECONVERGENT B1 ;  /* 0x0000000000017941 */ /* 0x000fea0003800200 */
.L_x_18:
[----:B------:R-:W-:-:S04]  /*19a0*/  IMAD.MOV.U32 R3, RZ, RZ, 0x0 ;  /* 0x00000000ff037424 */ /* 0x000fc800078e00ff */
[----:B0-----:R-:W-:Y:S05]  /*19b0*/  RET.REL.NODEC R2 `(rope_inplace) ;  /* 0xffffffe402907950 */ /* 0x001fea0003c3ffff */
.L_x_29:
[----:B------:R-:W-:-:S00]  /*19c0*/  BRA `(.L_x_29) ;  /* 0xfffffffc00fc7947 */ /* 0x000fc0000383ffff */
[----:B------:R-:W-:-:S00]  /*19d0*/  NOP ;  /* 0x0000000000007918 */ /* 0x000fc00000000000 */
        /* <DEDUP_REMOVED lines=10> */
.L_x_31:


//--------------------- .nv.global.init           --------------------------
	.section	.nv.global.init,"aw",@progbits
	.align	4
.nv.global.init:
	.type		__cudart_i2opi_f,@object
	.size		__cudart_i2opi_f,(.L_0 - __cudart_i2opi_f)
__cudart_i2opi_f:
        /*0000*/ 	.byte	0x41, 0x90, 0x43, 0x3c, 0x99, 0x95, 0x62, 0xdb, 0xc0, 0xdd, 0x34, 0xf5, 0xd1, 0x57, 0x27, 0xfc
        /*0010*/ 	.byte	0x29, 0x15, 0x44, 0x4e, 0x6e, 0x83, 0xf9, 0xa2
.L_0:


//--------------------- .nv.shared.reserved.0     --------------------------
	.section	.nv.shared.reserved.0,"aw",@nobits
	.weak		__nv_reservedSMEM_offset_0_alias
	.size		__nv_reservedSMEM_offset_0_alias, 0, 64
	.other		__nv_reservedSMEM_offset_0_alias,@"STO_CUDA_RESERVED_SHARED STV_DEFAULT"
__nv_reservedSMEM_offset_0_alias:
	.zero		0
	.zero		64


//--------------------- .nv.constant0.rope_inplace --------------------------
	.section	.nv.constant0.rope_inplace,"a",@progbits
	.sectionflags	@""
	.align	4
.nv.constant0.rope_inplace:
	.zero		912


//--------------------- SYMBOLS --------------------------

	.type		.nv.reservedSmem.offset0,@object
	.size		.nv.reservedSmem.offset0,0x4
